//
// Generated by NVIDIA NVVM Compiler
//
// Compiler Build ID: CL-36424714
// Cuda compilation tools, release 13.0, V13.0.88
// Based on NVVM 20.0.0
//

.version 9.0
.target sm_100
.address_size 64

	// .globl	_Z11initNeuronsP6Neuroni

.visible .entry _Z11initNeuronsP6Neuroni(
	.param .u64 .ptr .align 1 _Z11initNeuronsP6Neuroni_param_0,
	.param .u32 _Z11initNeuronsP6Neuroni_param_1
)
{
	.reg .pred 	%p<2>;
	.reg .b32 	%r<7>;
	.reg .b64 	%rd<5>;

	ld.param.u64 	%rd1, [_Z11initNeuronsP6Neuroni_param_0];
	ld.param.u32 	%r2, [_Z11initNeuronsP6Neuroni_param_1];
	mov.u32 	%r3, %tid.x;
	mov.u32 	%r4, %ntid.x;
	mov.u32 	%r5, %ctaid.x;
	mad.lo.s32 	%r1, %r4, %r5, %r3;
	setp.ge.s32 	%p1, %r1, %r2;
	@%p1 bra 	$L__BB0_2;
	cvta.to.global.u64 	%rd2, %rd1;
	mul.wide.s32 	%rd3, %r1, 12;
	add.s64 	%rd4, %rd2, %rd3;
	mov.b32 	%r6, 0;
	st.global.u32 	[%rd4], %r6;
	st.global.u32 	[%rd4+4], %r6;
	st.global.u32 	[%rd4+8], %r6;
$L__BB0_2:
	ret;

}
	// .globl	_Z24fillRandomFloatBetween01Pfii
.visible .entry _Z24fillRandomFloatBetween01Pfii(
	.param .u64 .ptr .align 1 _Z24fillRandomFloatBetween01Pfii_param_0,
	.param .u32 _Z24fillRandomFloatBetween01Pfii_param_1,
	.param .u32 _Z24fillRandomFloatBetween01Pfii_param_2
)
{
	.reg .pred 	%p<2>;
	.reg .b32 	%r<20>;
	.reg .b32 	%f<3>;
	.reg .b64 	%rd<5>;

	ld.param.u64 	%rd1, [_Z24fillRandomFloatBetween01Pfii_param_0];
	ld.param.u32 	%r3, [_Z24fillRandomFloatBetween01Pfii_param_1];
	ld.param.u32 	%r2, [_Z24fillRandomFloatBetween01Pfii_param_2];
	mov.u32 	%r4, %tid.x;
	mov.u32 	%r5, %ntid.x;
	mov.u32 	%r6, %ctaid.x;
	mad.lo.s32 	%r1, %r5, %r6, %r4;
	setp.ge.s32 	%p1, %r1, %r3;
	@%p1 bra 	$L__BB1_2;
	cvta.to.global.u64 	%rd2, %rd1;
	mad.lo.s32 	%r7, %r2, %r1, %r2;
	shr.s32 	%r8, %r7, 16;
	xor.b32  	%r9, %r7, %r8;
	xor.b32  	%r10, %r9, 61;
	shl.b32 	%r11, %r9, 3;
	xor.b32  	%r12, %r11, 488;
	add.s32 	%r13, %r12, %r10;
	shr.s32 	%r14, %r13, 4;
	xor.b32  	%r15, %r14, %r13;
	mul.lo.s32 	%r16, %r15, 668265261;
	shr.s32 	%r17, %r16, 15;
	xor.b32  	%r18, %r17, %r16;
	and.b32  	%r19, %r18, 2147483647;
	cvt.rn.f32.u32 	%f1, %r19;
	mul.f32 	%f2, %f1, 0f30000000;
	mul.wide.s32 	%rd3, %r1, 4;
	add.s64 	%rd4, %rd2, %rd3;
	st.global.f32 	[%rd4], %f2;
$L__BB1_2:
	ret;

}
	// .globl	_Z11testNetworkP6NeuronPfS1_PiiS1_i
.visible .entry _Z11testNetworkP6NeuronPfS1_PiiS1_i(
	.param .u64 .ptr .align 1 _Z11testNetworkP6NeuronPfS1_PiiS1_i_param_0,
	.param .u64 .ptr .align 1 _Z11testNetworkP6NeuronPfS1_PiiS1_i_param_1,
	.param .u64 .ptr .align 1 _Z11testNetworkP6NeuronPfS1_PiiS1_i_param_2,
	.param .u64 .ptr .align 1 _Z11testNetworkP6NeuronPfS1_PiiS1_i_param_3,
	.param .u32 _Z11testNetworkP6NeuronPfS1_PiiS1_i_param_4,
	.param .u64 .ptr .align 1 _Z11testNetworkP6NeuronPfS1_PiiS1_i_param_5,
	.param .u32 _Z11testNetworkP6NeuronPfS1_PiiS1_i_param_6
)
{
	.reg .pred 	%p<23>;
	.reg .b32 	%r<74>;
	.reg .b32 	%f<166>;
	.reg .b64 	%rd<48>;

	ld.param.u64 	%rd11, [_Z11testNetworkP6NeuronPfS1_PiiS1_i_param_0];
	ld.param.u64 	%rd12, [_Z11testNetworkP6NeuronPfS1_PiiS1_i_param_1];
	ld.param.u64 	%rd13, [_Z11testNetworkP6NeuronPfS1_PiiS1_i_param_3];
	ld.param.u32 	%r35, [_Z11testNetworkP6NeuronPfS1_PiiS1_i_param_4];
	ld.param.u32 	%r36, [_Z11testNetworkP6NeuronPfS1_PiiS1_i_param_6];
	cvta.to.global.u64 	%rd1, %rd12;
	cvta.to.global.u64 	%rd2, %rd11;
	cvta.to.global.u64 	%rd3, %rd13;
	mov.u32 	%r1, %tid.x;
	ld.global.u32 	%r2, [%rd3];
	mul.wide.s32 	%rd14, %r35, 4;
	add.s64 	%rd15, %rd3, %rd14;
	ld.global.u32 	%r3, [%rd15+-4];
	setp.lt.s32 	%p1, %r36, 1;
	@%p1 bra 	$L__BB2_29;
	mov.f32 	%f22, 0f32CD8C70;
	mov.f32 	%f23, 0f3ED90735;
	mul.rn.f32 	%f24, %f23, %f22;
	mov.f32 	%f25, 0f3DBDD9BD;
	mov.f32 	%f26, 0f3DF9B38D;
	mul.rn.f32 	%f27, %f26, %f25;
	fma.rn.f32 	%f28, %f24, 0f3FB8AA3B, 0f33773EAE;
	fma.rn.f32 	%f29, 0f3E9BE32A, 0f32A55E34, %f28;
	mul.f32 	%f30, %f27, 0f40400000;
	fma.rn.f32 	%f31, %f30, %f24, %f29;
	fma.rn.f32 	%f32, %f27, 0f3E9BE32A, %f31;
	mov.f32 	%f33, 0f3FB83977;
	add.rn.f32 	%f1, %f33, %f32;
	mov.f32 	%f34, 0fBFB83977;
	add.rn.f32 	%f35, %f1, %f34;
	neg.f32 	%f36, %f35;
	add.rn.f32 	%f2, %f32, %f36;
	add.s64 	%rd4, %rd2, 100;
	add.s64 	%rd5, %rd1, 32;
	mov.b32 	%r61, 0;
	mul.wide.u32 	%rd19, %r1, 12;
	add.s64 	%rd20, %rd2, %rd19;
$L__BB2_2:
	setp.ge.s32 	%p2, %r1, %r2;
	@%p2 bra 	$L__BB2_4;
	ld.param.u64 	%rd47, [_Z11testNetworkP6NeuronPfS1_PiiS1_i_param_5];
	mad.lo.s32 	%r38, %r61, %r2, %r1;
	cvta.to.global.u64 	%rd16, %rd47;
	mul.wide.s32 	%rd17, %r38, 4;
	add.s64 	%rd18, %rd16, %rd17;
	ld.global.f32 	%f37, [%rd18];
	st.global.f32 	[%rd20+4], %f37;
$L__BB2_4:
	setp.lt.s32 	%p3, %r35, 2;
	bar.sync 	0;
	mov.b32 	%r73, 0;
	@%p3 bra 	$L__BB2_26;
	mov.b32 	%r63, 0;
	mov.b32 	%r62, 1;
	mov.u32 	%r64, %r2;
	mov.u32 	%r65, %r63;
$L__BB2_6:
	mov.u32 	%r73, %r64;
	mul.wide.u32 	%rd21, %r62, 4;
	add.s64 	%rd6, %rd3, %rd21;
	ld.global.u32 	%r72, [%rd6];
	setp.ge.s32 	%p4, %r1, %r72;
	@%p4 bra 	$L__BB2_25;
	ld.global.u32 	%r10, [%rd6+-4];
	mad.lo.s32 	%r42, %r1, %r10, %r1;
	add.s32 	%r11, %r42, %r63;
	setp.lt.s32 	%p5, %r10, 1;
	mov.f32 	%f164, 0f00000000;
	@%p5 bra 	$L__BB2_21;
	and.b32  	%r12, %r10, 15;
	setp.lt.u32 	%p6, %r10, 16;
	mov.f32 	%f164, 0f00000000;
	mov.b32 	%r70, 0;
	@%p6 bra 	$L__BB2_11;
	and.b32  	%r70, %r10, 2147483632;
	neg.s32 	%r68, %r70;
	mov.f32 	%f164, 0f00000000;
	mov.u32 	%r66, %r11;
	mov.u32 	%r67, %r65;
$L__BB2_10:
	.pragma "nounroll";
	mul.wide.s32 	%rd22, %r67, 12;
	add.s64 	%rd23, %rd4, %rd22;
	mul.wide.s32 	%rd24, %r66, 4;
	add.s64 	%rd25, %rd5, %rd24;
	ld.global.f32 	%f42, [%rd23+-96];
	ld.global.f32 	%f43, [%rd25+-32];
	fma.rn.f32 	%f44, %f42, %f43, %f164;
	ld.global.f32 	%f45, [%rd23+-84];
	ld.global.f32 	%f46, [%rd25+-28];
	fma.rn.f32 	%f47, %f45, %f46, %f44;
	ld.global.f32 	%f48, [%rd23+-72];
	ld.global.f32 	%f49, [%rd25+-24];
	fma.rn.f32 	%f50, %f48, %f49, %f47;
	ld.global.f32 	%f51, [%rd23+-60];
	ld.global.f32 	%f52, [%rd25+-20];
	fma.rn.f32 	%f53, %f51, %f52, %f50;
	ld.global.f32 	%f54, [%rd23+-48];
	ld.global.f32 	%f55, [%rd25+-16];
	fma.rn.f32 	%f56, %f54, %f55, %f53;
	ld.global.f32 	%f57, [%rd23+-36];
	ld.global.f32 	%f58, [%rd25+-12];
	fma.rn.f32 	%f59, %f57, %f58, %f56;
	ld.global.f32 	%f60, [%rd23+-24];
	ld.global.f32 	%f61, [%rd25+-8];
	fma.rn.f32 	%f62, %f60, %f61, %f59;
	ld.global.f32 	%f63, [%rd23+-12];
	ld.global.f32 	%f64, [%rd25+-4];
	fma.rn.f32 	%f65, %f63, %f64, %f62;
	ld.global.f32 	%f66, [%rd23];
	ld.global.f32 	%f67, [%rd25];
	fma.rn.f32 	%f68, %f66, %f67, %f65;
	ld.global.f32 	%f69, [%rd23+12];
	ld.global.f32 	%f70, [%rd25+4];
	fma.rn.f32 	%f71, %f69, %f70, %f68;
	ld.global.f32 	%f72, [%rd23+24];
	ld.global.f32 	%f73, [%rd25+8];
	fma.rn.f32 	%f74, %f72, %f73, %f71;
	ld.global.f32 	%f75, [%rd23+36];
	ld.global.f32 	%f76, [%rd25+12];
	fma.rn.f32 	%f77, %f75, %f76, %f74;
	ld.global.f32 	%f78, [%rd23+48];
	ld.global.f32 	%f79, [%rd25+16];
	fma.rn.f32 	%f80, %f78, %f79, %f77;
	ld.global.f32 	%f81, [%rd23+60];
	ld.global.f32 	%f82, [%rd25+20];
	fma.rn.f32 	%f83, %f81, %f82, %f80;
	ld.global.f32 	%f84, [%rd23+72];
	ld.global.f32 	%f85, [%rd25+24];
	fma.rn.f32 	%f86, %f84, %f85, %f83;
	ld.global.f32 	%f87, [%rd23+84];
	ld.global.f32 	%f88, [%rd25+28];
	fma.rn.f32 	%f164, %f87, %f88, %f86;
	add.s32 	%r68, %r68, 16;
	add.s32 	%r67, %r67, 16;
	add.s32 	%r66, %r66, 16;
	setp.ne.s32 	%p7, %r68, 0;
	@%p7 bra 	$L__BB2_10;
$L__BB2_11:
	setp.eq.s32 	%p8, %r12, 0;
	@%p8 bra 	$L__BB2_21;
	and.b32  	%r22, %r10, 7;
	setp.lt.u32 	%p9, %r12, 8;
	@%p9 bra 	$L__BB2_14;
	add.s32 	%r44, %r70, %r65;
	mul.wide.s32 	%rd26, %r44, 12;
	add.s64 	%rd27, %rd2, %rd26;
	ld.global.f32 	%f90, [%rd27+4];
	add.s32 	%r45, %r70, %r11;
	mul.wide.s32 	%rd28, %r45, 4;
	add.s64 	%rd29, %rd1, %rd28;
	ld.global.f32 	%f91, [%rd29];
	fma.rn.f32 	%f92, %f90, %f91, %f164;
	ld.global.f32 	%f93, [%rd27+16];
	ld.global.f32 	%f94, [%rd29+4];
	fma.rn.f32 	%f95, %f93, %f94, %f92;
	ld.global.f32 	%f96, [%rd27+28];
	ld.global.f32 	%f97, [%rd29+8];
	fma.rn.f32 	%f98, %f96, %f97, %f95;
	ld.global.f32 	%f99, [%rd27+40];
	ld.global.f32 	%f100, [%rd29+12];
	fma.rn.f32 	%f101, %f99, %f100, %f98;
	ld.global.f32 	%f102, [%rd27+52];
	ld.global.f32 	%f103, [%rd29+16];
	fma.rn.f32 	%f104, %f102, %f103, %f101;
	ld.global.f32 	%f105, [%rd27+64];
	ld.global.f32 	%f106, [%rd29+20];
	fma.rn.f32 	%f107, %f105, %f106, %f104;
	ld.global.f32 	%f108, [%rd27+76];
	ld.global.f32 	%f109, [%rd29+24];
	fma.rn.f32 	%f110, %f108, %f109, %f107;
	ld.global.f32 	%f111, [%rd27+88];
	ld.global.f32 	%f112, [%rd29+28];
	fma.rn.f32 	%f164, %f111, %f112, %f110;
	add.s32 	%r70, %r70, 8;
$L__BB2_14:
	setp.eq.s32 	%p10, %r22, 0;
	@%p10 bra 	$L__BB2_21;
	and.b32  	%r25, %r10, 3;
	setp.lt.u32 	%p11, %r22, 4;
	@%p11 bra 	$L__BB2_17;
	add.s32 	%r46, %r70, %r65;
	mul.wide.s32 	%rd30, %r46, 12;
	add.s64 	%rd31, %rd2, %rd30;
	ld.global.f32 	%f114, [%rd31+4];
	add.s32 	%r47, %r70, %r11;
	mul.wide.s32 	%rd32, %r47, 4;
	add.s64 	%rd33, %rd1, %rd32;
	ld.global.f32 	%f115, [%rd33];
	fma.rn.f32 	%f116, %f114, %f115, %f164;
	ld.global.f32 	%f117, [%rd31+16];
	ld.global.f32 	%f118, [%rd33+4];
	fma.rn.f32 	%f119, %f117, %f118, %f116;
	ld.global.f32 	%f120, [%rd31+28];
	ld.global.f32 	%f121, [%rd33+8];
	fma.rn.f32 	%f122, %f120, %f121, %f119;
	ld.global.f32 	%f123, [%rd31+40];
	ld.global.f32 	%f124, [%rd33+12];
	fma.rn.f32 	%f164, %f123, %f124, %f122;
	add.s32 	%r70, %r70, 4;
$L__BB2_17:
	setp.eq.s32 	%p12, %r25, 0;
	@%p12 bra 	$L__BB2_21;
	add.s32 	%r48, %r70, %r65;
	mul.wide.s32 	%rd34, %r48, 12;
	add.s64 	%rd35, %rd2, %rd34;
	add.s64 	%rd7, %rd35, 4;
	ld.global.f32 	%f125, [%rd35+4];
	add.s32 	%r49, %r70, %r11;
	mul.wide.s32 	%rd36, %r49, 4;
	add.s64 	%rd8, %rd1, %rd36;
	ld.global.f32 	%f126, [%rd8];
	fma.rn.f32 	%f164, %f125, %f126, %f164;
	setp.eq.s32 	%p13, %r25, 1;
	@%p13 bra 	$L__BB2_21;
	ld.global.f32 	%f127, [%rd7+12];
	ld.global.f32 	%f128, [%rd8+4];
	fma.rn.f32 	%f164, %f127, %f128, %f164;
	setp.eq.s32 	%p14, %r25, 2;
	@%p14 bra 	$L__BB2_21;
	ld.global.f32 	%f129, [%rd7+24];
	ld.global.f32 	%f130, [%rd8+8];
	fma.rn.f32 	%f164, %f129, %f130, %f164;
$L__BB2_21:
	add.s32 	%r50, %r10, %r11;
	mul.wide.s32 	%rd37, %r50, 4;
	add.s64 	%rd38, %rd1, %rd37;
	ld.global.f32 	%f132, [%rd38];
	add.f32 	%f17, %f164, %f132;
	neg.f32 	%f18, %f17;
	setp.eq.f32 	%p15, %f17, 0f00000000;
	mov.f32 	%f165, 0f3F800000;
	@%p15 bra 	$L__BB2_24;
	mul.rn.f32 	%f133, %f1, %f18;
	cvt.rni.f32.f32 	%f134, %f133;
	sub.f32 	%f135, %f133, %f134;
	neg.f32 	%f136, %f133;
	fma.rn.f32 	%f137, %f1, %f18, %f136;
	fma.rn.f32 	%f138, %f2, %f18, %f137;
	add.f32 	%f139, %f135, %f138;
	setp.gt.f32 	%p16, %f134, 0f00000000;
	selp.b32 	%r51, 0, -2097152000, %p16;
	abs.f32 	%f140, %f18;
	setp.num.f32 	%p17, %f140, %f140;
	setp.lt.f32 	%p18, %f133, 0f00000000;
	selp.f32 	%f141, 0f00000000, 0f7F800000, %p18;
	abs.f32 	%f142, %f133;
	setp.gt.f32 	%p19, %f142, 0f43180000;
	cvt.rzi.s32.f32 	%r52, %f134;
	shl.b32 	%r53, %r52, 23;
	sub.s32 	%r54, %r53, %r51;
	mov.b32 	%f143, %r54;
	add.s32 	%r55, %r51, 2130706432;
	mov.b32 	%f144, %r55;
	fma.rn.f32 	%f145, %f139, 0f391FCB8E, 0f3AAF85ED;
	fma.rn.f32 	%f146, %f145, %f139, 0f3C1D9856;
	fma.rn.f32 	%f147, %f146, %f139, 0f3D6357BB;
	fma.rn.f32 	%f148, %f147, %f139, 0f3E75FDEC;
	fma.rn.f32 	%f149, %f148, %f139, 0f3F317218;
	fma.rn.f32 	%f150, %f149, %f139, 0f3F800000;
	mul.f32 	%f151, %f150, %f144;
	mul.f32 	%f152, %f151, %f143;
	selp.f32 	%f165, %f141, %f152, %p19;
	@%p17 bra 	$L__BB2_24;
	mov.f32 	%f153, 0f402DF854;
	add.rn.f32 	%f165, %f153, %f18;
$L__BB2_24:
	add.f32 	%f154, %f165, 0f3F800000;
	rcp.rn.f32 	%f155, %f154;
	add.s32 	%r56, %r73, %r1;
	mul.wide.s32 	%rd39, %r56, 12;
	add.s64 	%rd40, %rd2, %rd39;
	st.global.f32 	[%rd40], %f17;
	st.global.f32 	[%rd40+4], %f155;
	ld.global.u32 	%r72, [%rd6];
$L__BB2_25:
	add.s32 	%r64, %r72, %r73;
	ld.global.u32 	%r57, [%rd6+-4];
	mad.lo.s32 	%r58, %r72, %r57, %r72;
	add.s32 	%r63, %r58, %r63;
	bar.sync 	0;
	add.s32 	%r62, %r62, 1;
	setp.ne.s32 	%p20, %r62, %r35;
	mov.u32 	%r65, %r73;
	@%p20 bra 	$L__BB2_6;
$L__BB2_26:
	setp.ge.s32 	%p21, %r1, %r3;
	@%p21 bra 	$L__BB2_28;
	ld.param.u64 	%rd46, [_Z11testNetworkP6NeuronPfS1_PiiS1_i_param_2];
	add.s32 	%r59, %r73, %r1;
	mul.wide.s32 	%rd41, %r59, 12;
	add.s64 	%rd42, %rd2, %rd41;
	ld.global.f32 	%f156, [%rd42];
	mad.lo.s32 	%r60, %r61, %r3, %r1;
	cvta.to.global.u64 	%rd43, %rd46;
	mul.wide.s32 	%rd44, %r60, 4;
	add.s64 	%rd45, %rd43, %rd44;
	st.global.f32 	[%rd45], %f156;
$L__BB2_28:
	add.s32 	%r61, %r61, 1;
	setp.ne.s32 	%p22, %r61, %r36;
	@%p22 bra 	$L__BB2_2;
$L__BB2_29:
	ret;

}
	// .globl	_Z12trainNetworkP6NeuronPfPiiS1_S1_if
.visible .entry _Z12trainNetworkP6NeuronPfPiiS1_S1_if(
	.param .u64 .ptr .align 1 _Z12trainNetworkP6NeuronPfPiiS1_S1_if_param_0,
	.param .u64 .ptr .align 1 _Z12trainNetworkP6NeuronPfPiiS1_S1_if_param_1,
	.param .u64 .ptr .align 1 _Z12trainNetworkP6NeuronPfPiiS1_S1_if_param_2,
	.param .u32 _Z12trainNetworkP6NeuronPfPiiS1_S1_if_param_3,
	.param .u64 .ptr .align 1 _Z12trainNetworkP6NeuronPfPiiS1_S1_if_param_4,
	.param .u64 .ptr .align 1 _Z12trainNetworkP6NeuronPfPiiS1_S1_if_param_5,
	.param .u32 _Z12trainNetworkP6NeuronPfPiiS1_S1_if_param_6,
	.param .f32 _Z12trainNetworkP6NeuronPfPiiS1_S1_if_param_7
)
{
	.reg .pred 	%p<51>;
	.reg .b32 	%r<177>;
	.reg .b32 	%f<310>;
	.reg .b64 	%rd<93>;

	ld.param.u64 	%rd17, [_Z12trainNetworkP6NeuronPfPiiS1_S1_if_param_0];
	ld.param.u64 	%rd18, [_Z12trainNetworkP6NeuronPfPiiS1_S1_if_param_1];
	ld.param.u64 	%rd19, [_Z12trainNetworkP6NeuronPfPiiS1_S1_if_param_2];
	ld.param.u32 	%r81, [_Z12trainNetworkP6NeuronPfPiiS1_S1_if_param_3];
	ld.param.u64 	%rd16, [_Z12trainNetworkP6NeuronPfPiiS1_S1_if_param_5];
	ld.param.u32 	%r82, [_Z12trainNetworkP6NeuronPfPiiS1_S1_if_param_6];
	ld.param.f32 	%f45, [_Z12trainNetworkP6NeuronPfPiiS1_S1_if_param_7];
	cvta.to.global.u64 	%rd1, %rd18;
	cvta.to.global.u64 	%rd2, %rd17;
	cvta.to.global.u64 	%rd3, %rd19;
	mov.u32 	%r1, %tid.x;
	ld.global.u32 	%r2, [%rd3];
	mul.wide.s32 	%rd20, %r81, 4;
	add.s64 	%rd4, %rd3, %rd20;
	ld.global.u32 	%r3, [%rd4+-4];
	setp.lt.s32 	%p1, %r82, 1;
	@%p1 bra 	$L__BB3_60;
	mul.lo.s32 	%r84, %r82, 10;
	mov.f32 	%f46, 0f32CD8C70;
	mov.f32 	%f47, 0f3ED90735;
	mul.rn.f32 	%f48, %f47, %f46;
	mov.f32 	%f49, 0f3DBDD9BD;
	mov.f32 	%f50, 0f3DF9B38D;
	mul.rn.f32 	%f51, %f50, %f49;
	fma.rn.f32 	%f52, %f48, 0f3FB8AA3B, 0f33773EAE;
	fma.rn.f32 	%f53, 0f3E9BE32A, 0f32A55E34, %f52;
	mul.f32 	%f54, %f51, 0f40400000;
	fma.rn.f32 	%f55, %f54, %f48, %f53;
	fma.rn.f32 	%f56, %f51, 0f3E9BE32A, %f55;
	mov.f32 	%f57, 0f3FB83977;
	add.rn.f32 	%f1, %f57, %f56;
	mov.f32 	%f58, 0fBFB83977;
	add.rn.f32 	%f59, %f1, %f58;
	neg.f32 	%f60, %f59;
	add.rn.f32 	%f2, %f56, %f60;
	add.s32 	%r4, %r81, -2;
	max.s32 	%r5, %r84, 1;
	add.s64 	%rd5, %rd2, 100;
	add.s64 	%rd6, %rd1, 32;
	cvta.to.global.u64 	%rd7, %rd16;
	mov.b32 	%r146, 0;
	mov.u32 	%r147, %r146;
$L__BB3_2:
	setp.ge.s32 	%p2, %r1, %r2;
	@%p2 bra 	$L__BB3_4;
	ld.param.u64 	%rd92, [_Z12trainNetworkP6NeuronPfPiiS1_S1_if_param_4];
	mad.lo.s32 	%r85, %r146, %r2, %r1;
	cvta.to.global.u64 	%rd21, %rd92;
	mul.wide.s32 	%rd22, %r85, 4;
	add.s64 	%rd23, %rd21, %rd22;
	ld.global.f32 	%f61, [%rd23];
	mul.wide.u32 	%rd24, %r1, 12;
	add.s64 	%rd25, %rd2, %rd24;
	st.global.f32 	[%rd25+4], %f61;
$L__BB3_4:
	setp.lt.s32 	%p3, %r81, 2;
	bar.sync 	0;
	mov.b32 	%r164, 0;
	mov.u32 	%r160, %r164;
	@%p3 bra 	$L__BB3_26;
	mov.b32 	%r160, 0;
	mov.b32 	%r148, 1;
	mov.u32 	%r150, %r2;
	mov.u32 	%r151, %r160;
$L__BB3_6:
	mov.u32 	%r164, %r150;
	mul.wide.u32 	%rd26, %r148, 4;
	add.s64 	%rd8, %rd3, %rd26;
	ld.global.u32 	%r158, [%rd8];
	setp.ge.s32 	%p4, %r1, %r158;
	@%p4 bra 	$L__BB3_25;
	ld.global.u32 	%r13, [%rd8+-4];
	mad.lo.s32 	%r89, %r1, %r13, %r1;
	add.s32 	%r14, %r89, %r160;
	setp.lt.s32 	%p5, %r13, 1;
	mov.f32 	%f298, 0f00000000;
	@%p5 bra 	$L__BB3_21;
	and.b32  	%r15, %r13, 15;
	setp.lt.u32 	%p6, %r13, 16;
	mov.f32 	%f298, 0f00000000;
	mov.b32 	%r156, 0;
	@%p6 bra 	$L__BB3_11;
	and.b32  	%r156, %r13, 2147483632;
	neg.s32 	%r154, %r156;
	mov.f32 	%f298, 0f00000000;
	mov.u32 	%r152, %r14;
	mov.u32 	%r153, %r151;
$L__BB3_10:
	.pragma "nounroll";
	mul.wide.s32 	%rd27, %r153, 12;
	add.s64 	%rd28, %rd5, %rd27;
	mul.wide.s32 	%rd29, %r152, 4;
	add.s64 	%rd30, %rd6, %rd29;
	ld.global.f32 	%f66, [%rd28+-96];
	ld.global.f32 	%f67, [%rd30+-32];
	fma.rn.f32 	%f68, %f66, %f67, %f298;
	ld.global.f32 	%f69, [%rd28+-84];
	ld.global.f32 	%f70, [%rd30+-28];
	fma.rn.f32 	%f71, %f69, %f70, %f68;
	ld.global.f32 	%f72, [%rd28+-72];
	ld.global.f32 	%f73, [%rd30+-24];
	fma.rn.f32 	%f74, %f72, %f73, %f71;
	ld.global.f32 	%f75, [%rd28+-60];
	ld.global.f32 	%f76, [%rd30+-20];
	fma.rn.f32 	%f77, %f75, %f76, %f74;
	ld.global.f32 	%f78, [%rd28+-48];
	ld.global.f32 	%f79, [%rd30+-16];
	fma.rn.f32 	%f80, %f78, %f79, %f77;
	ld.global.f32 	%f81, [%rd28+-36];
	ld.global.f32 	%f82, [%rd30+-12];
	fma.rn.f32 	%f83, %f81, %f82, %f80;
	ld.global.f32 	%f84, [%rd28+-24];
	ld.global.f32 	%f85, [%rd30+-8];
	fma.rn.f32 	%f86, %f84, %f85, %f83;
	ld.global.f32 	%f87, [%rd28+-12];
	ld.global.f32 	%f88, [%rd30+-4];
	fma.rn.f32 	%f89, %f87, %f88, %f86;
	ld.global.f32 	%f90, [%rd28];
	ld.global.f32 	%f91, [%rd30];
	fma.rn.f32 	%f92, %f90, %f91, %f89;
	ld.global.f32 	%f93, [%rd28+12];
	ld.global.f32 	%f94, [%rd30+4];
	fma.rn.f32 	%f95, %f93, %f94, %f92;
	ld.global.f32 	%f96, [%rd28+24];
	ld.global.f32 	%f97, [%rd30+8];
	fma.rn.f32 	%f98, %f96, %f97, %f95;
	ld.global.f32 	%f99, [%rd28+36];
	ld.global.f32 	%f100, [%rd30+12];
	fma.rn.f32 	%f101, %f99, %f100, %f98;
	ld.global.f32 	%f102, [%rd28+48];
	ld.global.f32 	%f103, [%rd30+16];
	fma.rn.f32 	%f104, %f102, %f103, %f101;
	ld.global.f32 	%f105, [%rd28+60];
	ld.global.f32 	%f106, [%rd30+20];
	fma.rn.f32 	%f107, %f105, %f106, %f104;
	ld.global.f32 	%f108, [%rd28+72];
	ld.global.f32 	%f109, [%rd30+24];
	fma.rn.f32 	%f110, %f108, %f109, %f107;
	ld.global.f32 	%f111, [%rd28+84];
	ld.global.f32 	%f112, [%rd30+28];
	fma.rn.f32 	%f298, %f111, %f112, %f110;
	add.s32 	%r154, %r154, 16;
	add.s32 	%r153, %r153, 16;
	add.s32 	%r152, %r152, 16;
	setp.ne.s32 	%p7, %r154, 0;
	@%p7 bra 	$L__BB3_10;
$L__BB3_11:
	setp.eq.s32 	%p8, %r15, 0;
	@%p8 bra 	$L__BB3_21;
	and.b32  	%r25, %r13, 7;
	setp.lt.u32 	%p9, %r15, 8;
	@%p9 bra 	$L__BB3_14;
	add.s32 	%r91, %r156, %r151;
	mul.wide.s32 	%rd31, %r91, 12;
	add.s64 	%rd32, %rd2, %rd31;
	ld.global.f32 	%f114, [%rd32+4];
	add.s32 	%r92, %r156, %r14;
	mul.wide.s32 	%rd33, %r92, 4;
	add.s64 	%rd34, %rd1, %rd33;
	ld.global.f32 	%f115, [%rd34];
	fma.rn.f32 	%f116, %f114, %f115, %f298;
	ld.global.f32 	%f117, [%rd32+16];
	ld.global.f32 	%f118, [%rd34+4];
	fma.rn.f32 	%f119, %f117, %f118, %f116;
	ld.global.f32 	%f120, [%rd32+28];
	ld.global.f32 	%f121, [%rd34+8];
	fma.rn.f32 	%f122, %f120, %f121, %f119;
	ld.global.f32 	%f123, [%rd32+40];
	ld.global.f32 	%f124, [%rd34+12];
	fma.rn.f32 	%f125, %f123, %f124, %f122;
	ld.global.f32 	%f126, [%rd32+52];
	ld.global.f32 	%f127, [%rd34+16];
	fma.rn.f32 	%f128, %f126, %f127, %f125;
	ld.global.f32 	%f129, [%rd32+64];
	ld.global.f32 	%f130, [%rd34+20];
	fma.rn.f32 	%f131, %f129, %f130, %f128;
	ld.global.f32 	%f132, [%rd32+76];
	ld.global.f32 	%f133, [%rd34+24];
	fma.rn.f32 	%f134, %f132, %f133, %f131;
	ld.global.f32 	%f135, [%rd32+88];
	ld.global.f32 	%f136, [%rd34+28];
	fma.rn.f32 	%f298, %f135, %f136, %f134;
	add.s32 	%r156, %r156, 8;
$L__BB3_14:
	setp.eq.s32 	%p10, %r25, 0;
	@%p10 bra 	$L__BB3_21;
	and.b32  	%r28, %r13, 3;
	setp.lt.u32 	%p11, %r25, 4;
	@%p11 bra 	$L__BB3_17;
	add.s32 	%r93, %r156, %r151;
	mul.wide.s32 	%rd35, %r93, 12;
	add.s64 	%rd36, %rd2, %rd35;
	ld.global.f32 	%f138, [%rd36+4];
	add.s32 	%r94, %r156, %r14;
	mul.wide.s32 	%rd37, %r94, 4;
	add.s64 	%rd38, %rd1, %rd37;
	ld.global.f32 	%f139, [%rd38];
	fma.rn.f32 	%f140, %f138, %f139, %f298;
	ld.global.f32 	%f141, [%rd36+16];
	ld.global.f32 	%f142, [%rd38+4];
	fma.rn.f32 	%f143, %f141, %f142, %f140;
	ld.global.f32 	%f144, [%rd36+28];
	ld.global.f32 	%f145, [%rd38+8];
	fma.rn.f32 	%f146, %f144, %f145, %f143;
	ld.global.f32 	%f147, [%rd36+40];
	ld.global.f32 	%f148, [%rd38+12];
	fma.rn.f32 	%f298, %f147, %f148, %f146;
	add.s32 	%r156, %r156, 4;
$L__BB3_17:
	setp.eq.s32 	%p12, %r28, 0;
	@%p12 bra 	$L__BB3_21;
	add.s32 	%r95, %r156, %r151;
	mul.wide.s32 	%rd39, %r95, 12;
	add.s64 	%rd40, %rd2, %rd39;
	add.s64 	%rd9, %rd40, 4;
	ld.global.f32 	%f149, [%rd40+4];
	add.s32 	%r96, %r156, %r14;
	mul.wide.s32 	%rd41, %r96, 4;
	add.s64 	%rd10, %rd1, %rd41;
	ld.global.f32 	%f150, [%rd10];
	fma.rn.f32 	%f298, %f149, %f150, %f298;
	setp.eq.s32 	%p13, %r28, 1;
	@%p13 bra 	$L__BB3_21;
	ld.global.f32 	%f151, [%rd9+12];
	ld.global.f32 	%f152, [%rd10+4];
	fma.rn.f32 	%f298, %f151, %f152, %f298;
	setp.eq.s32 	%p14, %r28, 2;
	@%p14 bra 	$L__BB3_21;
	ld.global.f32 	%f153, [%rd9+24];
	ld.global.f32 	%f154, [%rd10+8];
	fma.rn.f32 	%f298, %f153, %f154, %f298;
$L__BB3_21:
	add.s32 	%r97, %r13, %r14;
	mul.wide.s32 	%rd42, %r97, 4;
	add.s64 	%rd43, %rd1, %rd42;
	ld.global.f32 	%f156, [%rd43];
	add.f32 	%f17, %f298, %f156;
	neg.f32 	%f18, %f17;
	setp.eq.f32 	%p15, %f17, 0f00000000;
	mov.f32 	%f299, 0f3F800000;
	@%p15 bra 	$L__BB3_24;
	mul.rn.f32 	%f157, %f1, %f18;
	cvt.rni.f32.f32 	%f158, %f157;
	sub.f32 	%f159, %f157, %f158;
	neg.f32 	%f160, %f157;
	fma.rn.f32 	%f161, %f1, %f18, %f160;
	fma.rn.f32 	%f162, %f2, %f18, %f161;
	add.f32 	%f163, %f159, %f162;
	setp.gt.f32 	%p16, %f158, 0f00000000;
	selp.b32 	%r98, 0, -2097152000, %p16;
	abs.f32 	%f164, %f18;
	setp.num.f32 	%p17, %f164, %f164;
	setp.lt.f32 	%p18, %f157, 0f00000000;
	selp.f32 	%f165, 0f00000000, 0f7F800000, %p18;
	abs.f32 	%f166, %f157;
	setp.gt.f32 	%p19, %f166, 0f43180000;
	cvt.rzi.s32.f32 	%r99, %f158;
	shl.b32 	%r100, %r99, 23;
	sub.s32 	%r101, %r100, %r98;
	mov.b32 	%f167, %r101;
	add.s32 	%r102, %r98, 2130706432;
	mov.b32 	%f168, %r102;
	fma.rn.f32 	%f169, %f163, 0f391FCB8E, 0f3AAF85ED;
	fma.rn.f32 	%f170, %f169, %f163, 0f3C1D9856;
	fma.rn.f32 	%f171, %f170, %f163, 0f3D6357BB;
	fma.rn.f32 	%f172, %f171, %f163, 0f3E75FDEC;
	fma.rn.f32 	%f173, %f172, %f163, 0f3F317218;
	fma.rn.f32 	%f174, %f173, %f163, 0f3F800000;
	mul.f32 	%f175, %f174, %f168;
	mul.f32 	%f176, %f175, %f167;
	selp.f32 	%f299, %f165, %f176, %p19;
	@%p17 bra 	$L__BB3_24;
	mov.f32 	%f177, 0f402DF854;
	add.rn.f32 	%f299, %f177, %f18;
$L__BB3_24:
	add.f32 	%f178, %f299, 0f3F800000;
	rcp.rn.f32 	%f179, %f178;
	add.s32 	%r103, %r164, %r1;
	mul.wide.s32 	%rd44, %r103, 12;
	add.s64 	%rd45, %rd2, %rd44;
	st.global.f32 	[%rd45], %f17;
	st.global.f32 	[%rd45+4], %f179;
	ld.global.u32 	%r158, [%rd8];
$L__BB3_25:
	add.s32 	%r150, %r158, %r164;
	ld.global.u32 	%r104, [%rd8+-4];
	mad.lo.s32 	%r105, %r158, %r104, %r158;
	add.s32 	%r160, %r105, %r160;
	bar.sync 	0;
	add.s32 	%r148, %r148, 1;
	setp.ne.s32 	%p20, %r148, %r81;
	mov.u32 	%r151, %r164;
	@%p20 bra 	$L__BB3_6;
$L__BB3_26:
	setp.ge.s32 	%p21, %r1, %r3;
	@%p21 bra 	$L__BB3_31;
	add.s32 	%r106, %r164, %r1;
	mul.wide.s32 	%rd46, %r106, 12;
	add.s64 	%rd11, %rd2, %rd46;
	ld.global.f32 	%f181, [%rd11];
	mad.lo.s32 	%r107, %r146, %r3, %r1;
	mul.wide.s32 	%rd47, %r107, 4;
	add.s64 	%rd48, %rd7, %rd47;
	ld.global.f32 	%f182, [%rd48];
	sub.f32 	%f22, %f182, %f181;
	neg.f32 	%f23, %f181;
	setp.eq.f32 	%p22, %f181, 0f00000000;
	mov.f32 	%f300, 0f3F800000;
	@%p22 bra 	$L__BB3_30;
	mul.rn.f32 	%f183, %f1, %f23;
	cvt.rni.f32.f32 	%f184, %f183;
	sub.f32 	%f185, %f183, %f184;
	neg.f32 	%f186, %f183;
	fma.rn.f32 	%f187, %f1, %f23, %f186;
	fma.rn.f32 	%f188, %f2, %f23, %f187;
	add.f32 	%f189, %f185, %f188;
	setp.gt.f32 	%p23, %f184, 0f00000000;
	selp.b32 	%r108, 0, -2097152000, %p23;
	abs.f32 	%f190, %f23;
	setp.num.f32 	%p24, %f190, %f190;
	setp.lt.f32 	%p25, %f183, 0f00000000;
	selp.f32 	%f191, 0f00000000, 0f7F800000, %p25;
	abs.f32 	%f192, %f183;
	setp.gt.f32 	%p26, %f192, 0f43180000;
	cvt.rzi.s32.f32 	%r109, %f184;
	shl.b32 	%r110, %r109, 23;
	sub.s32 	%r111, %r110, %r108;
	mov.b32 	%f193, %r111;
	add.s32 	%r112, %r108, 2130706432;
	mov.b32 	%f194, %r112;
	fma.rn.f32 	%f195, %f189, 0f391FCB8E, 0f3AAF85ED;
	fma.rn.f32 	%f196, %f195, %f189, 0f3C1D9856;
	fma.rn.f32 	%f197, %f196, %f189, 0f3D6357BB;
	fma.rn.f32 	%f198, %f197, %f189, 0f3E75FDEC;
	fma.rn.f32 	%f199, %f198, %f189, 0f3F317218;
	fma.rn.f32 	%f200, %f199, %f189, 0f3F800000;
	mul.f32 	%f201, %f200, %f194;
	mul.f32 	%f202, %f201, %f193;
	selp.f32 	%f300, %f191, %f202, %p26;
	@%p24 bra 	$L__BB3_30;
	mov.f32 	%f203, 0f402DF854;
	add.rn.f32 	%f300, %f203, %f23;
$L__BB3_30:
	add.f32 	%f204, %f300, 0f3F800000;
	rcp.rn.f32 	%f205, %f204;
	mov.f32 	%f206, 0f3F800000;
	sub.f32 	%f207, %f206, %f205;
	mul.f32 	%f208, %f205, %f207;
	mul.f32 	%f209, %f22, %f208;
	st.global.f32 	[%rd11+8], %f209;
$L__BB3_31:
	setp.lt.s32 	%p27, %r81, 3;
	bar.sync 	0;
	@%p27 bra 	$L__BB3_51;
	ld.global.u32 	%r113, [%rd4+-8];
	ld.global.u32 	%r114, [%rd4+-4];
	not.b32 	%r115, %r113;
	mad.lo.s32 	%r162, %r114, %r115, %r160;
	sub.s32 	%r163, %r164, %r113;
	mov.u32 	%r161, %r4;
$L__BB3_33:
	mov.u32 	%r43, %r163;
	mul.wide.u32 	%rd49, %r161, 4;
	add.s64 	%rd12, %rd3, %rd49;
	ld.global.u32 	%r169, [%rd12];
	setp.ge.s32 	%p28, %r1, %r169;
	@%p28 bra 	$L__BB3_50;
	ld.global.u32 	%r45, [%rd12+4];
	setp.lt.s32 	%p29, %r45, 1;
	mov.f32 	%f308, 0f00000000;
	@%p29 bra 	$L__BB3_46;
	add.s32 	%r46, %r169, 1;
	add.s32 	%r47, %r162, %r1;
	and.b32  	%r48, %r45, 7;
	setp.lt.u32 	%p30, %r45, 8;
	mov.f32 	%f308, 0f00000000;
	mov.b32 	%r167, 0;
	@%p30 bra 	$L__BB3_38;
	and.b32  	%r167, %r45, 2147483640;
	mov.f32 	%f308, 0f00000000;
	mov.b32 	%r165, 0;
$L__BB3_37:
	.pragma "nounroll";
	add.s32 	%r118, %r165, %r164;
	mul.wide.s32 	%rd50, %r118, 12;
	add.s64 	%rd51, %rd2, %rd50;
	ld.global.f32 	%f214, [%rd51+8];
	mad.lo.s32 	%r119, %r46, %r165, %r47;
	mul.wide.s32 	%rd52, %r119, 4;
	add.s64 	%rd53, %rd1, %rd52;
	ld.global.f32 	%f215, [%rd53];
	fma.rn.f32 	%f216, %f214, %f215, %f308;
	ld.global.f32 	%f217, [%rd51+20];
	mul.wide.s32 	%rd54, %r46, 4;
	add.s64 	%rd55, %rd53, %rd54;
	ld.global.f32 	%f218, [%rd55];
	fma.rn.f32 	%f219, %f217, %f218, %f216;
	ld.global.f32 	%f220, [%rd51+32];
	add.s64 	%rd56, %rd55, %rd54;
	ld.global.f32 	%f221, [%rd56];
	fma.rn.f32 	%f222, %f220, %f221, %f219;
	ld.global.f32 	%f223, [%rd51+44];
	add.s64 	%rd57, %rd56, %rd54;
	ld.global.f32 	%f224, [%rd57];
	fma.rn.f32 	%f225, %f223, %f224, %f222;
	ld.global.f32 	%f226, [%rd51+56];
	add.s64 	%rd58, %rd57, %rd54;
	ld.global.f32 	%f227, [%rd58];
	fma.rn.f32 	%f228, %f226, %f227, %f225;
	ld.global.f32 	%f229, [%rd51+68];
	add.s64 	%rd59, %rd58, %rd54;
	ld.global.f32 	%f230, [%rd59];
	fma.rn.f32 	%f231, %f229, %f230, %f228;
	ld.global.f32 	%f232, [%rd51+80];
	add.s64 	%rd60, %rd59, %rd54;
	ld.global.f32 	%f233, [%rd60];
	fma.rn.f32 	%f234, %f232, %f233, %f231;
	ld.global.f32 	%f235, [%rd51+92];
	add.s64 	%rd61, %rd60, %rd54;
	ld.global.f32 	%f236, [%rd61];
	fma.rn.f32 	%f308, %f235, %f236, %f234;
	add.s32 	%r165, %r165, 8;
	setp.ne.s32 	%p31, %r165, %r167;
	@%p31 bra 	$L__BB3_37;
$L__BB3_38:
	setp.eq.s32 	%p32, %r48, 0;
	@%p32 bra 	$L__BB3_46;
	and.b32  	%r53, %r45, 3;
	setp.lt.u32 	%p33, %r48, 4;
	@%p33 bra 	$L__BB3_41;
	add.s32 	%r120, %r167, %r164;
	mul.wide.s32 	%rd62, %r120, 12;
	add.s64 	%rd63, %rd2, %rd62;
	ld.global.f32 	%f238, [%rd63+8];
	mad.lo.s32 	%r121, %r46, %r167, %r47;
	mul.wide.s32 	%rd64, %r121, 4;
	add.s64 	%rd65, %rd1, %rd64;
	ld.global.f32 	%f239, [%rd65];
	fma.rn.f32 	%f240, %f238, %f239, %f308;
	ld.global.f32 	%f241, [%rd63+20];
	mul.wide.s32 	%rd66, %r46, 4;
	add.s64 	%rd67, %rd65, %rd66;
	ld.global.f32 	%f242, [%rd67];
	fma.rn.f32 	%f243, %f241, %f242, %f240;
	ld.global.f32 	%f244, [%rd63+32];
	add.s64 	%rd68, %rd67, %rd66;
	ld.global.f32 	%f245, [%rd68];
	fma.rn.f32 	%f246, %f244, %f245, %f243;
	ld.global.f32 	%f247, [%rd63+44];
	add.s64 	%rd69, %rd68, %rd66;
	ld.global.f32 	%f248, [%rd69];
	fma.rn.f32 	%f308, %f247, %f248, %f246;
	add.s32 	%r167, %r167, 4;
$L__BB3_41:
	setp.eq.s32 	%p34, %r53, 0;
	@%p34 bra 	$L__BB3_46;
	setp.eq.s32 	%p35, %r53, 1;
	@%p35 bra 	$L__BB3_44;
	add.s32 	%r122, %r167, %r164;
	mul.wide.s32 	%rd70, %r122, 12;
	add.s64 	%rd71, %rd2, %rd70;
	ld.global.f32 	%f250, [%rd71+8];
	mad.lo.s32 	%r123, %r46, %r167, %r47;
	mul.wide.s32 	%rd72, %r123, 4;
	add.s64 	%rd73, %rd1, %rd72;
	ld.global.f32 	%f251, [%rd73];
	fma.rn.f32 	%f252, %f250, %f251, %f308;
	ld.global.f32 	%f253, [%rd71+20];
	mul.wide.s32 	%rd74, %r46, 4;
	add.s64 	%rd75, %rd73, %rd74;
	ld.global.f32 	%f254, [%rd75];
	fma.rn.f32 	%f308, %f253, %f254, %f252;
	add.s32 	%r167, %r167, 2;
$L__BB3_44:
	and.b32  	%r124, %r45, 1;
	setp.eq.b32 	%p36, %r124, 1;
	not.pred 	%p37, %p36;
	@%p37 bra 	$L__BB3_46;
	add.s32 	%r125, %r167, %r164;
	mul.wide.s32 	%rd76, %r125, 12;
	add.s64 	%rd77, %rd2, %rd76;
	ld.global.f32 	%f255, [%rd77+8];
	mad.lo.s32 	%r126, %r46, %r167, %r47;
	mul.wide.s32 	%rd78, %r126, 4;
	add.s64 	%rd79, %rd1, %rd78;
	ld.global.f32 	%f256, [%rd79];
	fma.rn.f32 	%f308, %f255, %f256, %f308;
$L__BB3_46:
	add.s32 	%r127, %r43, %r1;
	mul.wide.s32 	%rd80, %r127, 12;
	add.s64 	%rd13, %rd2, %rd80;
	ld.global.f32 	%f258, [%rd13];
	neg.f32 	%f39, %f258;
	setp.eq.f32 	%p38, %f258, 0f00000000;
	mov.f32 	%f309, 0f3F800000;
	@%p38 bra 	$L__BB3_49;
	mul.rn.f32 	%f259, %f1, %f39;
	cvt.rni.f32.f32 	%f260, %f259;
	sub.f32 	%f261, %f259, %f260;
	neg.f32 	%f262, %f259;
	fma.rn.f32 	%f263, %f1, %f39, %f262;
	fma.rn.f32 	%f264, %f2, %f39, %f263;
	add.f32 	%f265, %f261, %f264;
	setp.gt.f32 	%p39, %f260, 0f00000000;
	selp.b32 	%r128, 0, -2097152000, %p39;
	abs.f32 	%f266, %f39;
	setp.num.f32 	%p40, %f266, %f266;
	setp.lt.f32 	%p41, %f259, 0f00000000;
	selp.f32 	%f267, 0f00000000, 0f7F800000, %p41;
	abs.f32 	%f268, %f259;
	setp.gt.f32 	%p42, %f268, 0f43180000;
	cvt.rzi.s32.f32 	%r129, %f260;
	shl.b32 	%r130, %r129, 23;
	sub.s32 	%r131, %r130, %r128;
	mov.b32 	%f269, %r131;
	add.s32 	%r132, %r128, 2130706432;
	mov.b32 	%f270, %r132;
	fma.rn.f32 	%f271, %f265, 0f391FCB8E, 0f3AAF85ED;
	fma.rn.f32 	%f272, %f271, %f265, 0f3C1D9856;
	fma.rn.f32 	%f273, %f272, %f265, 0f3D6357BB;
	fma.rn.f32 	%f274, %f273, %f265, 0f3E75FDEC;
	fma.rn.f32 	%f275, %f274, %f265, 0f3F317218;
	fma.rn.f32 	%f276, %f275, %f265, 0f3F800000;
	mul.f32 	%f277, %f276, %f270;
	mul.f32 	%f278, %f277, %f269;
	selp.f32 	%f309, %f267, %f278, %p42;
	@%p40 bra 	$L__BB3_49;
	mov.f32 	%f279, 0f402DF854;
	add.rn.f32 	%f309, %f279, %f39;
$L__BB3_49:
	add.f32 	%f280, %f309, 0f3F800000;
	rcp.rn.f32 	%f281, %f280;
	mov.f32 	%f282, 0f3F800000;
	sub.f32 	%f283, %f282, %f281;
	mul.f32 	%f284, %f281, %f283;
	mul.f32 	%f285, %f308, %f284;
	st.global.f32 	[%rd13+8], %f285;
	ld.global.u32 	%r169, [%rd12];
$L__BB3_50:
	sub.s32 	%r163, %r43, %r169;
	add.s32 	%r61, %r161, -1;
	mul.wide.u32 	%rd81, %r61, 4;
	add.s64 	%rd82, %rd3, %rd81;
	ld.global.u32 	%r133, [%rd82];
	not.b32 	%r134, %r133;
	mad.lo.s32 	%r162, %r169, %r134, %r162;
	bar.sync 	0;
	setp.gt.u32 	%p43, %r161, 1;
	mov.u32 	%r161, %r61;
	mov.u32 	%r164, %r43;
	@%p43 bra 	$L__BB3_33;
$L__BB3_51:
	setp.lt.s32 	%p44, %r81, 2;
	@%p44 bra 	$L__BB3_59;
	mov.b32 	%r171, 0;
	mov.b32 	%r170, 1;
	mov.u32 	%r172, %r2;
	mov.u32 	%r173, %r171;
$L__BB3_53:
	mov.u32 	%r65, %r172;
	mul.wide.u32 	%rd83, %r170, 4;
	add.s64 	%rd14, %rd3, %rd83;
	ld.global.u32 	%r176, [%rd14];
	setp.ge.s32 	%p45, %r1, %r176;
	@%p45 bra 	$L__BB3_58;
	ld.global.u32 	%r175, [%rd14+-4];
	mad.lo.s32 	%r137, %r1, %r175, %r1;
	add.s32 	%r69, %r137, %r171;
	add.s32 	%r138, %r65, %r1;
	mul.wide.s32 	%rd84, %r138, 12;
	add.s64 	%rd85, %rd2, %rd84;
	ld.global.f32 	%f43, [%rd85+8];
	setp.lt.s32 	%p46, %r175, 1;
	@%p46 bra 	$L__BB3_57;
	mul.f32 	%f44, %f45, %f43;
	mov.b32 	%r174, 0;
$L__BB3_56:
	add.s32 	%r140, %r174, %r173;
	mul.wide.s32 	%rd86, %r140, 12;
	add.s64 	%rd87, %rd2, %rd86;
	ld.global.f32 	%f286, [%rd87+4];
	add.s32 	%r141, %r174, %r69;
	mul.wide.s32 	%rd88, %r141, 4;
	add.s64 	%rd89, %rd1, %rd88;
	ld.global.f32 	%f287, [%rd89];
	fma.rn.f32 	%f288, %f44, %f286, %f287;
	st.global.f32 	[%rd89], %f288;
	add.s32 	%r174, %r174, 1;
	ld.global.u32 	%r175, [%rd14+-4];
	setp.lt.s32 	%p47, %r174, %r175;
	@%p47 bra 	$L__BB3_56;
$L__BB3_57:
	add.s32 	%r142, %r175, %r69;
	mul.wide.s32 	%rd90, %r142, 4;
	add.s64 	%rd91, %rd1, %rd90;
	ld.global.f32 	%f289, [%rd91];
	fma.rn.f32 	%f290, %f45, %f43, %f289;
	st.global.f32 	[%rd91], %f290;
	ld.global.u32 	%r176, [%rd14];
$L__BB3_58:
	add.s32 	%r172, %r176, %r65;
	ld.global.u32 	%r143, [%rd14+-4];
	mad.lo.s32 	%r144, %r176, %r143, %r176;
	add.s32 	%r171, %r144, %r171;
	bar.sync 	0;
	add.s32 	%r170, %r170, 1;
	setp.ne.s32 	%p48, %r170, %r81;
	mov.u32 	%r173, %r65;
	@%p48 bra 	$L__BB3_53;
$L__BB3_59:
	add.s32 	%r145, %r146, 1;
	setp.eq.s32 	%p49, %r145, %r82;
	selp.b32 	%r146, 0, %r145, %p49;
	add.s32 	%r147, %r147, 1;
	setp.ne.s32 	%p50, %r147, %r5;
	@%p50 bra 	$L__BB3_2;
$L__BB3_60:
	ret;

}


// ===== COMPILED SASS (sm_100) =====

	.target	sm_100

	.elftype	@"ET_EXEC"


//--------------------- .note.nv.tkinfo           --------------------------
	.section	.note.nv.tkinfo,"",@"SHT_NOTE"
	.sectionflags	@"SHF_NOTE_NV_TKINFO"
	.tkinfo
        /*0018*/ 	.word	0x00000002
        /*0030*/ 	.string	""
        /*0030*/ 	.string	"ptxas"
        /*0030*/ 	.string	"Cuda compilation tools, release 13.0, V13.0.88"
        /*0030*/ 	.string	"Build cuda_13.0.r13.0/compiler.36424714_0"
        /*0030*/ 	.string	"-arch sm_100 -m 64 "



//--------------------- .note.nv.cuinfo           --------------------------
	.section	.note.nv.cuinfo,"",@"SHT_NOTE"
	.sectionflags	@"SHF_NOTE_NV_CUINFO"
        /*0018*/ 	.short	0x0002
        /*001a*/ 	.short	0x0064
        /*001c*/ 	.short	0x0082
	.zero		2


//--------------------- .nv.info                  --------------------------
	.section	.nv.info,"",@"SHT_CUDA_INFO"
	.align	4


	//----- nvinfo : EIATTR_REGCOUNT
	.align		4
        /*0000*/ 	.byte	0x04, 0x2f
        /*0002*/ 	.short	(.L_1 - .L_0)
	.align		4
.L_0:
        /*0004*/ 	.word	index@(_Z11initNeuronsP6Neuroni)
        /*0008*/ 	.word	0x00000008


	//----- nvinfo : EIATTR_FRAME_SIZE
	.align		4
.L_1:
        /*000c*/ 	.byte	0x04, 0x11
        /*000e*/ 	.short	(.L_3 - .L_2)
	.align		4
.L_2:
        /*0010*/ 	.word	index@(_Z11initNeuronsP6Neuroni)
        /*0014*/ 	.word	0x00000000


	//----- nvinfo : EIATTR_REGCOUNT
	.align		4
.L_3:
        /*0018*/ 	.byte	0x04, 0x2f
        /*001a*/ 	.short	(.L_5 - .L_4)
	.align		4
.L_4:
        /*001c*/ 	.word	index@(_Z24fillRandomFloatBetween01Pfii)
        /*0020*/ 	.word	0x0000000a


	//----- nvinfo : EIATTR_FRAME_SIZE
	.align		4
.L_5:
        /*0024*/ 	.byte	0x04, 0x11
        /*0026*/ 	.short	(.L_7 - .L_6)
	.align		4
.L_6:
        /*0028*/ 	.word	index@(_Z24fillRandomFloatBetween01Pfii)
        /*002c*/ 	.word	0x00000000


	//----- nvinfo : EIATTR_REGCOUNT
	.align		4
.L_7:
        /*0030*/ 	.byte	0x04, 0x2f
        /*0032*/ 	.short	(.L_9 - .L_8)
	.align		4
.L_8:
        /*0034*/ 	.word	index@(_Z11testNetworkP6NeuronPfS1_PiiS1_i)
        /*0038*/ 	.word	0x00000020


	//----- nvinfo : EIATTR_FRAME_SIZE
	.align		4
.L_9:
        /*003c*/ 	.byte	0x04, 0x11
        /*003e*/ 	.short	(.L_11 - .L_10)
	.align		4
.L_10:
        /*0040*/ 	.word	index@($__internal_1_$__cuda_sm20_rcp_rn_f32_slowpath)
        /*0044*/ 	.word	0x00000000


	//----- nvinfo : EIATTR_FRAME_SIZE
	.align		4
.L_11:
        /*0048*/ 	.byte	0x04, 0x11
        /*004a*/ 	.short	(.L_13 - .L_12)
	.align		4
.L_12:
        /*004c*/ 	.word	index@(_Z11testNetworkP6NeuronPfS1_PiiS1_i)
        /*0050*/ 	.word	0x00000000


	//----- nvinfo : EIATTR_REGCOUNT
	.align		4
.L_13:
        /*0054*/ 	.byte	0x04, 0x2f
        /*0056*/ 	.short	(.L_15 - .L_14)
	.align		4
.L_14:
        /*0058*/ 	.word	index@(_Z12trainNetworkP6NeuronPfPiiS1_S1_if)
        /*005c*/ 	.word	0x00000020


	//----- nvinfo : EIATTR_FRAME_SIZE
	.align		4
.L_15:
        /*0060*/ 	.byte	0x04, 0x11
        /*0062*/ 	.short	(.L_17 - .L_16)
	.align		4
.L_16:
        /*0064*/ 	.word	index@($__internal_0_$__cuda_sm20_rcp_rn_f32_slowpath)
        /*0068*/ 	.word	0x00000000


	//----- nvinfo : EIATTR_FRAME_SIZE
	.align		4
.L_17:
        /*006c*/ 	.byte	0x04, 0x11
        /*006e*/ 	.short	(.L_19 - .L_18)
	.align		4
.L_18:
        /*0070*/ 	.word	index@(_Z12trainNetworkP6NeuronPfPiiS1_S1_if)
        /*0074*/ 	.word	0x00000000


	//----- nvinfo : EIATTR_MIN_STACK_SIZE
	.align		4
.L_19:
        /*0078*/ 	.byte	0x04, 0x12
        /*007a*/ 	.short	(.L_21 - .L_20)
	.align		4
.L_20:
        /*007c*/ 	.word	index@(_Z12trainNetworkP6NeuronPfPiiS1_S1_if)
        /*0080*/ 	.word	0x00000000


	//----- nvinfo : EIATTR_MIN_STACK_SIZE
	.align		4
.L_21:
        /*0084*/ 	.byte	0x04, 0x12
        /*0086*/ 	.short	(.L_23 - .L_22)
	.align		4
.L_22:
        /*0088*/ 	.word	index@(_Z11testNetworkP6NeuronPfS1_PiiS1_i)
        /*008c*/ 	.word	0x00000000


	//----- nvinfo : EIATTR_MIN_STACK_SIZE
	.align		4
.L_23:
        /*0090*/ 	.byte	0x04, 0x12
        /*0092*/ 	.short	(.L_25 - .L_24)
	.align		4
.L_24:
        /*0094*/ 	.word	index@(_Z24fillRandomFloatBetween01Pfii)
        /*0098*/ 	.word	0x00000000


	//----- nvinfo : EIATTR_MIN_STACK_SIZE
	.align		4
.L_25:
        /*009c*/ 	.byte	0x04, 0x12
        /*009e*/ 	.short	(.L_27 - .L_26)
	.align		4
.L_26:
        /*00a0*/ 	.word	index@(_Z11initNeuronsP6Neuroni)
        /*00a4*/ 	.word	0x00000000
.L_27:


//--------------------- .nv.compat                --------------------------
	.section	.nv.compat,"",@"SHT_CUDA_COMPAT_INFO"
	.align	4
        /*0000*/ 	.byte	0x02, 0x09, 0x00, 0x00, 0x02, 0x02, 0x01, 0x00, 0x02, 0x05, 0x05, 0x00, 0x03, 0x07, 0x01, 0x01
        /*0010*/ 	.byte	0x02, 0x03, 0x00, 0x00, 0x02, 0x06, 0x01, 0x00, 0x04, 0x0b, 0x08, 0x00, 0x01, 0x00, 0x00, 0x00
        /*0020*/ 	.byte	0x00, 0x00, 0x00, 0x00


//--------------------- .nv.info._Z12trainNetworkP6NeuronPfPiiS1_S1_if --------------------------
	.section	.nv.info._Z12trainNetworkP6NeuronPfPiiS1_S1_if,"",@"SHT_CUDA_INFO"
	.sectionflags	@""
	.align	4


	//----- nvinfo : EIATTR_CUDA_API_VERSION
	.align		4
        /*0000*/ 	.byte	0x04, 0x37
        /*0002*/ 	.short	(.L_29 - .L_28)
.L_28:
        /*0004*/ 	.word	0x00000082


	//----- nvinfo : EIATTR_KPARAM_INFO
	.align		4
.L_29:
        /*0008*/ 	.byte	0x04, 0x17
        /*000a*/ 	.short	(.L_31 - .L_30)
.L_30:
        /*000c*/ 	.word	0x00000000
        /*0010*/ 	.short	0x0007
        /*0012*/ 	.short	0x0034
        /*0014*/ 	.byte	0x00, 0xf0, 0x11, 0x00


	//----- nvinfo : EIATTR_KPARAM_INFO
	.align		4
.L_31:
        /*0018*/ 	.byte	0x04, 0x17
        /*001a*/ 	.short	(.L_33 - .L_32)
.L_32:
        /*001c*/ 	.word	0x00000000
        /*0020*/ 	.short	0x0006
        /*0022*/ 	.short	0x0030
        /*0024*/ 	.byte	0x00, 0xf0, 0x11, 0x00


	//----- nvinfo : EIATTR_KPARAM_INFO
	.align		4
.L_33:
        /*0028*/ 	.byte	0x04, 0x17
        /*002a*/ 	.short	(.L_35 - .L_34)
.L_34:
        /*002c*/ 	.word	0x00000000
        /*0030*/ 	.short	0x0005
        /*0032*/ 	.short	0x0028
        /*0034*/ 	.byte	0x00, 0xf5, 0x21, 0x00


	//----- nvinfo : EIATTR_KPARAM_INFO
	.align		4
.L_35:
        /*0038*/ 	.byte	0x04, 0x17
        /*003a*/ 	.short	(.L_37 - .L_36)
.L_36:
        /*003c*/ 	.word	0x00000000
        /*0040*/ 	.short	0x0004
        /*0042*/ 	.short	0x0020
        /*0044*/ 	.byte	0x00, 0xf5, 0x21, 0x00


	//----- nvinfo : EIATTR_KPARAM_INFO
	.align		4
.L_37:
        /*0048*/ 	.byte	0x04, 0x17
        /*004a*/ 	.short	(.L_39 - .L_38)
.L_38:
        /*004c*/ 	.word	0x00000000
        /*0050*/ 	.short	0x0003
        /*0052*/ 	.short	0x0018
        /*0054*/ 	.byte	0x00, 0xf0, 0x11, 0x00


	//----- nvinfo : EIATTR_KPARAM_INFO
	.align		4
.L_39:
        /*0058*/ 	.byte	0x04, 0x17
        /*005a*/ 	.short	(.L_41 - .L_40)
.L_40:
        /*005c*/ 	.word	0x00000000
        /*0060*/ 	.short	0x0002
        /*0062*/ 	.short	0x0010
        /*0064*/ 	.byte	0x00, 0xf5, 0x21, 0x00


	//----- nvinfo : EIATTR_KPARAM_INFO
	.align		4
.L_41:
        /*0068*/ 	.byte	0x04, 0x17
        /*006a*/ 	.short	(.L_43 - .L_42)
.L_42:
        /*006c*/ 	.word	0x00000000
        /*0070*/ 	.short	0x0001
        /*0072*/ 	.short	0x0008
        /*0074*/ 	.byte	0x00, 0xf5, 0x21, 0x00


	//----- nvinfo : EIATTR_KPARAM_INFO
	.align		4
.L_43:
        /*0078*/ 	.byte	0x04, 0x17
        /*007a*/ 	.short	(.L_45 - .L_44)
.L_44:
        /*007c*/ 	.word	0x00000000
        /*0080*/ 	.short	0x0000
        /*0082*/ 	.short	0x0000
        /*0084*/ 	.byte	0x00, 0xf5, 0x21, 0x00


	//----- nvinfo : EIATTR_SPARSE_MMA_MASK
	.align		4
.L_45:
        /*0088*/ 	.byte	0x03, 0x50
        /*008a*/ 	.short	0x0000


	//----- nvinfo : EIATTR_MAXREG_COUNT
	.align		4
        /*008c*/ 	.byte	0x03, 0x1b
        /*008e*/ 	.short	0x00ff


	//----- nvinfo : EIATTR_NUM_BARRIERS
	.align		4
        /*0090*/ 	.byte	0x02, 0x4c
        /*0092*/ 	.byte	0x01
	.zero		1


	//----- nvinfo : EIATTR_MERCURY_ISA_VERSION
	.align		4
        /*0094*/ 	.byte	0x03, 0x5f
        /*0096*/ 	.short	0x0101


	//----- nvinfo : EIATTR_VRC_CTA_INIT_COUNT
	.align		4
        /*0098*/ 	.byte	0x02, 0x4a
	.zero		1
	.zero		1


	//----- nvinfo : EIATTR_EXIT_INSTR_OFFSETS
	.align		4
        /*009c*/ 	.byte	0x04, 0x1c
        /*009e*/ 	.short	(.L_47 - .L_46)


	//   ....[0]....
.L_46:
        /*00a0*/ 	.word	0x00000030


	//   ....[1]....
        /*00a4*/ 	.word	0x00002760


	//----- nvinfo : EIATTR_CRS_STACK_SIZE
	.align		4
.L_47:
        /*00a8*/ 	.byte	0x04, 0x1e
        /*00aa*/ 	.short	(.L_49 - .L_48)
.L_48:
        /*00ac*/ 	.word	0x00000000


	//----- nvinfo : EIATTR_CBANK_PARAM_SIZE
	.align		4
.L_49:
        /*00b0*/ 	.byte	0x03, 0x19
        /*00b2*/ 	.short	0x0038


	//----- nvinfo : EIATTR_PARAM_CBANK
	.align		4
        /*00b4*/ 	.byte	0x04, 0x0a
        /*00b6*/ 	.short	(.L_51 - .L_50)
	.align		4
.L_50:
        /*00b8*/ 	.word	index@(.nv.constant0._Z12trainNetworkP6NeuronPfPiiS1_S1_if)
        /*00bc*/ 	.short	0x0380
        /*00be*/ 	.short	0x0038


	//----- nvinfo : EIATTR_SW_WAR
	.align		4
.L_51:
        /*00c0*/ 	.byte	0x04, 0x36
        /*00c2*/ 	.short	(.L_53 - .L_52)
.L_52:
        /*00c4*/ 	.word	0x00000008
.L_53:


//--------------------- .nv.info._Z11testNetworkP6NeuronPfS1_PiiS1_i --------------------------
	.section	.nv.info._Z11testNetworkP6NeuronPfS1_PiiS1_i,"",@"SHT_CUDA_INFO"
	.sectionflags	@""
	.align	4


	//----- nvinfo : EIATTR_CUDA_API_VERSION
	.align		4
        /*0000*/ 	.byte	0x04, 0x37
        /*0002*/ 	.short	(.L_55 - .L_54)
.L_54:
        /*0004*/ 	.word	0x00000082


	//----- nvinfo : EIATTR_KPARAM_INFO
	.align		4
.L_55:
        /*0008*/ 	.byte	0x04, 0x17
        /*000a*/ 	.short	(.L_57 - .L_56)
.L_56:
        /*000c*/ 	.word	0x00000000
        /*0010*/ 	.short	0x0006
        /*0012*/ 	.short	0x0030
        /*0014*/ 	.byte	0x00, 0xf0, 0x11, 0x00


	//----- nvinfo : EIATTR_KPARAM_INFO
	.align		4
.L_57:
        /*0018*/ 	.byte	0x04, 0x17
        /*001a*/ 	.short	(.L_59 - .L_58)
.L_58:
        /*001c*/ 	.word	0x00000000
        /*0020*/ 	.short	0x0005
        /*0022*/ 	.short	0x0028
        /*0024*/ 	.byte	0x00, 0xf5, 0x21, 0x00


	//----- nvinfo : EIATTR_KPARAM_INFO
	.align		4
.L_59:
        /*0028*/ 	.byte	0x04, 0x17
        /*002a*/ 	.short	(.L_61 - .L_60)
.L_60:
        /*002c*/ 	.word	0x00000000
        /*0030*/ 	.short	0x0004
        /*0032*/ 	.short	0x0020
        /*0034*/ 	.byte	0x00, 0xf0, 0x11, 0x00


	//----- nvinfo : EIATTR_KPARAM_INFO
	.align		4
.L_61:
        /*0038*/ 	.byte	0x04, 0x17
        /*003a*/ 	.short	(.L_63 - .L_62)
.L_62:
        /*003c*/ 	.word	0x00000000
        /*0040*/ 	.short	0x0003
        /*0042*/ 	.short	0x0018
        /*0044*/ 	.byte	0x00, 0xf5, 0x21, 0x00


	//----- nvinfo : EIATTR_KPARAM_INFO
	.align		4
.L_63:
        /*0048*/ 	.byte	0x04, 0x17
        /*004a*/ 	.short	(.L_65 - .L_64)
.L_64:
        /*004c*/ 	.word	0x00000000
        /*0050*/ 	.short	0x0002
        /*0052*/ 	.short	0x0010
        /*0054*/ 	.byte	0x00, 0xf5, 0x21, 0x00


	//----- nvinfo : EIATTR_KPARAM_INFO
	.align		4
.L_65:
        /*0058*/ 	.byte	0x04, 0x17
        /*005a*/ 	.short	(.L_67 - .L_66)
.L_66:
        /*005c*/ 	.word	0x00000000
        /*0060*/ 	.short	0x0001
        /*0062*/ 	.short	0x0008
        /*0064*/ 	.byte	0x00, 0xf5, 0x21, 0x00


	//----- nvinfo : EIATTR_KPARAM_INFO
	.align		4
.L_67:
        /*0068*/ 	.byte	0x04, 0x17
        /*006a*/ 	.short	(.L_69 - .L_68)
.L_68:
        /*006c*/ 	.word	0x00000000
        /*0070*/ 	.short	0x0000
        /*0072*/ 	.short	0x0000
        /*0074*/ 	.byte	0x00, 0xf5, 0x21, 0x00


	//----- nvinfo : EIATTR_SPARSE_MMA_MASK
	.align		4
.L_69:
        /*0078*/ 	.byte	0x03, 0x50
        /*007a*/ 	.short	0x0000


	//----- nvinfo : EIATTR_MAXREG_COUNT
	.align		4
        /*007c*/ 	.byte	0x03, 0x1b
        /*007e*/ 	.short	0x00ff


	//----- nvinfo : EIATTR_NUM_BARRIERS
	.align		4
        /*0080*/ 	.byte	0x02, 0x4c
        /*0082*/ 	.byte	0x01
	.zero		1


	//----- nvinfo : EIATTR_MERCURY_ISA_VERSION
	.align		4
        /*0084*/ 	.byte	0x03, 0x5f
        /*0086*/ 	.short	0x0101


	//----- nvinfo : EIATTR_VRC_CTA_INIT_COUNT
	.align		4
        /*0088*/ 	.byte	0x02, 0x4a
	.zero		1
	.zero		1


	//----- nvinfo : EIATTR_EXIT_INSTR_OFFSETS
	.align		4
        /*008c*/ 	.byte	0x04, 0x1c
        /*008e*/ 	.short	(.L_71 - .L_70)


	//   ....[0]....
.L_70:
        /*0090*/ 	.word	0x00000050


	//   ....[1]....
        /*0094*/ 	.word	0x00001240


	//----- nvinfo : EIATTR_CRS_STACK_SIZE
	.align		4
.L_71:
        /*0098*/ 	.byte	0x04, 0x1e
        /*009a*/ 	.short	(.L_73 - .L_72)
.L_72:
        /*009c*/ 	.word	0x00000000


	//----- nvinfo : EIATTR_CBANK_PARAM_SIZE
	.align		4
.L_73:
        /*00a0*/ 	.byte	0x03, 0x19
        /*00a2*/ 	.short	0x0034


	//----- nvinfo : EIATTR_PARAM_CBANK
	.align		4
        /*00a4*/ 	.byte	0x04, 0x0a
        /*00a6*/ 	.short	(.L_75 - .L_74)
	.align		4
.L_74:
        /*00a8*/ 	.word	index@(.nv.constant0._Z11testNetworkP6NeuronPfS1_PiiS1_i)
        /*00ac*/ 	.short	0x0380
        /*00ae*/ 	.short	0x0034


	//----- nvinfo : EIATTR_SW_WAR
	.align		4
.L_75:
        /*00b0*/ 	.byte	0x04, 0x36
        /*00b2*/ 	.short	(.L_77 - .L_76)
.L_76:
        /*00b4*/ 	.word	0x00000008
.L_77:


//--------------------- .nv.info._Z24fillRandomFloatBetween01Pfii --------------------------
	.section	.nv.info._Z24fillRandomFloatBetween01Pfii,"",@"SHT_CUDA_INFO"
	.sectionflags	@""
	.align	4


	//----- nvinfo : EIATTR_CUDA_API_VERSION
	.align		4
        /*0000*/ 	.byte	0x04, 0x37
        /*0002*/ 	.short	(.L_79 - .L_78)
.L_78:
        /*0004*/ 	.word	0x00000082


	//----- nvinfo : EIATTR_KPARAM_INFO
	.align		4
.L_79:
        /*0008*/ 	.byte	0x04, 0x17
        /*000a*/ 	.short	(.L_81 - .L_80)
.L_80:
        /*000c*/ 	.word	0x00000000
        /*0010*/ 	.short	0x0002
        /*0012*/ 	.short	0x000c
        /*0014*/ 	.byte	0x00, 0xf0, 0x11, 0x00


	//----- nvinfo : EIATTR_KPARAM_INFO
	.align		4
.L_81:
        /*0018*/ 	.byte	0x04, 0x17
        /*001a*/ 	.short	(.L_83 - .L_82)
.L_82:
        /*001c*/ 	.word	0x00000000
        /*0020*/ 	.short	0x0001
        /*0022*/ 	.short	0x0008
        /*0024*/ 	.byte	0x00, 0xf0, 0x11, 0x00


	//----- nvinfo : EIATTR_KPARAM_INFO
	.align		4
.L_83:
        /*0028*/ 	.byte	0x04, 0x17
        /*002a*/ 	.short	(.L_85 - .L_84)
.L_84:
        /*002c*/ 	.word	0x00000000
        /*0030*/ 	.short	0x0000
        /*0032*/ 	.short	0x0000
        /*0034*/ 	.byte	0x00, 0xf5, 0x21, 0x00


	//----- nvinfo : EIATTR_SPARSE_MMA_MASK
	.align		4
.L_85:
        /*0038*/ 	.byte	0x03, 0x50
        /*003a*/ 	.short	0x0000


	//----- nvinfo : EIATTR_MAXREG_COUNT
	.align		4
        /*003c*/ 	.byte	0x03, 0x1b
        /*003e*/ 	.short	0x00ff


	//----- nvinfo : EIATTR_MERCURY_ISA_VERSION
	.align		4
        /*0040*/ 	.byte	0x03, 0x5f
        /*0042*/ 	.short	0x0101


	//----- nvinfo : EIATTR_VRC_CTA_INIT_COUNT
	.align		4
        /*0044*/ 	.byte	0x02, 0x4a
	.zero		1
	.zero		1


	//----- nvinfo : EIATTR_EXIT_INSTR_OFFSETS
	.align		4
        /*0048*/ 	.byte	0x04, 0x1c
        /*004a*/ 	.short	(.L_87 - .L_86)


	//   ....[0]....
.L_86:
        /*004c*/ 	.word	0x00000070


	//   ....[1]....
        /*0050*/ 	.word	0x000001b0


	//----- nvinfo : EIATTR_CBANK_PARAM_SIZE
	.align		4
.L_87:
        /*0054*/ 	.byte	0x03, 0x19
        /*0056*/ 	.short	0x0010


	//----- nvinfo : EIATTR_PARAM_CBANK
	.align		4
        /*0058*/ 	.byte	0x04, 0x0a
        /*005a*/ 	.short	(.L_89 - .L_88)
	.align		4
.L_88:
        /*005c*/ 	.word	index@(.nv.constant0._Z24fillRandomFloatBetween01Pfii)
        /*0060*/ 	.short	0x0380
        /*0062*/ 	.short	0x0010


	//----- nvinfo : EIATTR_SW_WAR
	.align		4
.L_89:
        /*0064*/ 	.byte	0x04, 0x36
        /*0066*/ 	.short	(.L_91 - .L_90)
.L_90:
        /*0068*/ 	.word	0x00000008
.L_91:


//--------------------- .nv.info._Z11initNeuronsP6Neuroni --------------------------
	.section	.nv.info._Z11initNeuronsP6Neuroni,"",@"SHT_CUDA_INFO"
	.sectionflags	@""
	.align	4


	//----- nvinfo : EIATTR_CUDA_API_VERSION
	.align		4
        /*0000*/ 	.byte	0x04, 0x37
        /*0002*/ 	.short	(.L_93 - .L_92)
.L_92:
        /*0004*/ 	.word	0x00000082


	//----- nvinfo : EIATTR_KPARAM_INFO
	.align		4
.L_93:
        /*0008*/ 	.byte	0x04, 0x17
        /*000a*/ 	.short	(.L_95 - .L_94)
.L_94:
        /*000c*/ 	.word	0x00000000
        /*0010*/ 	.short	0x0001
        /*0012*/ 	.short	0x0008
        /*0014*/ 	.byte	0x00, 0xf0, 0x11, 0x00


	//----- nvinfo : EIATTR_KPARAM_INFO
	.align		4
.L_95:
        /*0018*/ 	.byte	0x04, 0x17
        /*001a*/ 	.short	(.L_97 - .L_96)
.L_96:
        /*001c*/ 	.word	0x00000000
        /*0020*/ 	.short	0x0000
        /*0022*/ 	.short	0x0000
        /*0024*/ 	.byte	0x00, 0xf5, 0x21, 0x00


	//----- nvinfo : EIATTR_SPARSE_MMA_MASK
	.align		4
.L_97:
        /*0028*/ 	.byte	0x03, 0x50
        /*002a*/ 	.short	0x0000


	//----- nvinfo : EIATTR_MAXREG_COUNT
	.align		4
        /*002c*/ 	.byte	0x03, 0x1b
        /*002e*/ 	.short	0x00ff


	//----- nvinfo : EIATTR_MERCURY_ISA_VERSION
	.align		4
        /*0030*/ 	.byte	0x03, 0x5f
        /*0032*/ 	.short	0x0101


	//----- nvinfo : EIATTR_VRC_CTA_INIT_COUNT
	.align		4
        /*0034*/ 	.byte	0x02, 0x4a
	.zero		1
	.zero		1


	//----- nvinfo : EIATTR_EXIT_INSTR_OFFSETS
	.align		4
        /*0038*/ 	.byte	0x04, 0x1c
        /*003a*/ 	.short	(.L_99 - .L_98)


	//   ....[0]....
.L_98:
        /*003c*/ 	.word	0x00000070


	//   ....[1]....
        /*0040*/ 	.word	0x000000e0


	//----- nvinfo : EIATTR_CBANK_PARAM_SIZE
	.align		4
.L_99:
        /*0044*/ 	.byte	0x03, 0x19
        /*0046*/ 	.short	0x000c


	//----- nvinfo : EIATTR_PARAM_CBANK
	.align		4
        /*0048*/ 	.byte	0x04, 0x0a
        /*004a*/ 	.short	(.L_101 - .L_100)
	.align		4
.L_100:
        /*004c*/ 	.word	index@(.nv.constant0._Z11initNeuronsP6Neuroni)
        /*0050*/ 	.short	0x0380
        /*0052*/ 	.short	0x000c


	//----- nvinfo : EIATTR_SW_WAR
	.align		4
.L_101:
        /*0054*/ 	.byte	0x04, 0x36
        /*0056*/ 	.short	(.L_103 - .L_102)
.L_102:
        /*0058*/ 	.word	0x00000008
.L_103:


//--------------------- .nv.callgraph             --------------------------
	.section	.nv.callgraph,"",@"SHT_CUDA_CALLGRAPH"
	.align	4
	.sectionentsize	8
	.align		4
        /*0000*/ 	.word	0x00000000
	.align		4
        /*0004*/ 	.word	0xffffffff
	.align		4
        /*0008*/ 	.word	0x00000000
	.align		4
        /*000c*/ 	.word	0xfffffffe
	.align		4
        /*0010*/ 	.word	0x00000000
	.align		4
        /*0014*/ 	.word	0xfffffffd
	.align		4
        /*0018*/ 	.word	0x00000000
	.align		4
        /*001c*/ 	.word	0xfffffffc


//--------------------- .text._Z12trainNetworkP6NeuronPfPiiS1_S1_if --------------------------
	.section	.text._Z12trainNetworkP6NeuronPfPiiS1_S1_if,"ax",@progbits
	.align	128
        .global         _Z12trainNetworkP6NeuronPfPiiS1_S1_if
        .type           _Z12trainNetworkP6NeuronPfPiiS1_S1_if,@function
        .size           _Z12trainNetworkP6NeuronPfPiiS1_S1_if,(.L_x_72 - _Z12trainNetworkP6NeuronPfPiiS1_S1_if)
        .other          _Z12trainNetworkP6NeuronPfPiiS1_S1_if,@"STO_CUDA_ENTRY STV_DEFAULT"
_Z12trainNetworkP6NeuronPfPiiS1_S1_if:
.text._Z12trainNetworkP6NeuronPfPiiS1_S1_if:
[----:B------:R-:W-:Y:S08]  /*0000*/  LDC R1, c[0x0][0x37c] ;  /* 0x0000df00ff017b82 */ /* 0x000ff00000000800 */
[----:B------:R-:W0:Y:S02]  /*0010*/  LDC R18, c[0x0][0x3b0] ;  /* 0x0000ec00ff127b82 */ /* 0x000e240000000800 */
[----:B0-----:R-:W-:-:S13]  /*0020*/  ISETP.GE.AND P0, PT, R18, 0x1, PT ;  /* 0x000000011200780c */ /* 0x001fda0003f06270 */
[----:B------:R-:W-:Y:S05]  /*0030*/  @!P0 EXIT ;  /* 0x000000000000894d */ /* 0x000fea0003800000 */
[----:B------:R-:W0:Y:S01]  /*0040*/  LDCU UR12, c[0x0][0x398] ;  /* 0x00007300ff0c77ac */ /* 0x000e220008000800 */
[----:B------:R-:W1:Y:S01]  /*0050*/  LDC.64 R2, c[0x0][0x390] ;  /* 0x0000e400ff027b82 */ /* 0x000e620000000a00 */
[----:B------:R-:W0:Y:S01]  /*0060*/  LDCU.64 UR8, c[0x0][0x390] ;  /* 0x00007200ff0877ac */ /* 0x000e220008000a00 */
[----:B------:R-:W1:Y:S01]  /*0070*/  LDCU.64 UR20, c[0x0][0x358] ;  /* 0x00006b00ff1477ac */ /* 0x000e620008000a00 */
[----:B------:R-:W-:Y:S01]  /*0080*/  HFMA2 R7, -RZ, RZ, 0.193115234375, 2.9140625 ;  /* 0x322e41d4ff077431 */ /* 0x000fe200000001ff */
[----:B------:R-:W-:Y:S01]  /*0090*/  MOV R0, 0x3fb8aa3b ;  /* 0x3fb8aa3b00007802 */ /* 0x000fe20000000f00 */
[----:B------:R-:W-:Y:S01]  /*00a0*/  HFMA2 R9, -RZ, RZ, 1.6513671875, -917 ;  /* 0x3e9be32aff097431 */ /* 0x000fe200000001ff */
[----:B------:R-:W2:Y:S01]  /*00b0*/  LDCU.128 UR16, c[0x0][0x380] ;  /* 0x00007000ff1077ac */ /* 0x000ea20008000c00 */
[----:B0-----:R-:W-:Y:S01]  /*00c0*/  UIMAD.WIDE UR8, UR12, 0x4, UR8 ;  /* 0x000000040c0878a5 */ /* 0x001fe2000f8e0208 */
[----:B-1----:R0:W5:Y:S05]  /*00d0*/  LDG.E R14, desc[UR20][R2.64] ;  /* 0x00000014020e7981 */ /* 0x00216a000c1e1900 */
[----:B------:R-:W-:-:S02]  /*00e0*/  MOV R4, UR8 ;  /* 0x0000000800047c02 */ /* 0x000fc40008000f00 */
[----:B------:R-:W-:-:S05]  /*00f0*/  MOV R5, UR9 ;  /* 0x0000000900057c02 */ /* 0x000fca0008000f00 */
[----:B------:R0:W5:Y:S01]  /*0100*/  LDG.E R15, desc[UR20][R4.64+-0x4] ;  /* 0xfffffc14040f7981 */ /* 0x000162000c1e1900 */
[----:B------:R-:W-:-:S04]  /*0110*/  FFMA R0, R7, R0, 5.7566175826195831178e-08 ;  /* 0x33773eae07007423 */ /* 0x000fc80000000000 */
[----:B------:R-:W-:-:S04]  /*0120*/  FFMA R0, R9, 1.9251366722983220825e-08, R0 ;  /* 0x32a55e3409007823 */ /* 0x000fc80000000000 */
[----:B------:R-:W-:-:S04]  /*0130*/  FFMA R0, R7, 0.033907372504472732544, R0 ;  /* 0x3d0ae27507007823 */ /* 0x000fc80000000000 */
[----:B------:R-:W-:-:S04]  /*0140*/  FFMA R0, R9, 0.011302457191050052643, R0 ;  /* 0x3c392df109007823 */ /* 0x000fc80000000000 */
[----:B------:R-:W-:Y:S01]  /*0150*/  FADD R6, R0, 1.439253687858581543 ;  /* 0x3fb8397700067421 */ /* 0x000fe20000000000 */
[----:B------:R-:W1:Y:S04]  /*0160*/  S2R R16, SR_TID.X ;  /* 0x0000000000107919 */ /* 0x000e680000002100 */
[----:B------:R-:W-:Y:S01]  /*0170*/  R2UR UR22, R6 ;  /* 0x00000000061672ca */ /* 0x000fe200000e0000 */
[----:B------:R-:W-:Y:S01]  /*0180*/  IMAD R18, R18, 0xa, RZ ;  /* 0x0000000a12127824 */ /* 0x000fe200078e02ff */
[----:B--2---:R-:W-:Y:S02]  /*0190*/  UIADD3 UR16, UP0, UPT, UR16, 0x64, URZ ;  /* 0x0000006410107890 */ /* 0x004fe4000ff1e0ff */
[----:B------:R-:W-:-:S09]  /*01a0*/  UIADD3 UR14, UP1, UPT, UR18, 0x20, URZ ;  /* 0x00000020120e7890 */ /* 0x000fd2000ff3e0ff */
[----:B------:R-:W-:-:S05]  /*01b0*/  MOV R17, UR22 ;  /* 0x0000001600117c02 */ /* 0x000fca0008000f00 */
[----:B------:R-:W-:Y:S01]  /*01c0*/  FADD R17, R17, -1.439253687858581543 ;  /* 0xbfb8397711117421 */ /* 0x000fe20000000000 */
[----:B------:R-:W-:-:S03]  /*01d0*/  VIMNMX R18, PT, PT, R18, 0x1, !PT ;  /* 0x0000000112127848 */ /* 0x000fc60007fe0100 */
[----:B------:R-:W-:Y:S01]  /*01e0*/  FADD R17, R0, -R17 ;  /* 0x8000001100117221 */ /* 0x000fe20000000000 */
[----:B------:R-:W-:Y:S02]  /*01f0*/  UIADD3.X UR17, UPT, UPT, URZ, UR17, URZ, UP0, !UPT ;  /* 0x00000011ff117290 */ /* 0x000fe400087fe4ff */
[----:B------:R-:W-:Y:S02]  /*0200*/  UIADD3.X UR15, UPT, UPT, URZ, UR19, URZ, UP1, !UPT ;  /* 0x00000013ff0f7290 */ /* 0x000fe40008ffe4ff */
[----:B------:R-:W-:Y:S01]  /*0210*/  UIADD3 UR12, UPT, UPT, UR12, -0x2, URZ ;  /* 0xfffffffe0c0c7890 */ /* 0x000fe2000fffe0ff */
[----:B------:R-:W-:Y:S01]  /*0220*/  UMOV UR4, URZ ;  /* 0x000000ff00047c82 */ /* 0x000fe20008000000 */
[----:B01----:R-:W-:-:S10]  /*0230*/  UMOV UR5, URZ ;  /* 0x000000ff00057c82 */ /* 0x003fd40008000000 */
.L_x_40:
[----:B-----5:R-:W-:Y:S01]  /*0240*/  ISETP.GE.AND P0, PT, R16, R14, PT ;  /* 0x0000000e1000720c */ /* 0x020fe20003f06270 */
[----:B0-----:R-:W0:-:S12]  /*0250*/  LDCU UR6, c[0x0][0x398] ;  /* 0x00007300ff0677ac */ /* 0x001e180008000800 */
[----:B-1----:R-:W1:Y:S01]  /*0260*/  @!P0 LDC.64 R2, c[0x0][0x3a0] ;  /* 0x0000e800ff028b82 */ /* 0x002e620000000a00 */
[----:B------:R-:W-:-:S04]  /*0270*/  @!P0 IMAD R5, R14, UR4, R16 ;  /* 0x000000040e058c24 */ /* 0x000fc8000f8e0210 */
[----:B-1----:R-:W-:-:S03]  /*0280*/  @!P0 IMAD.WIDE R2, R5, 0x4, R2 ;  /* 0x0000000405028825 */ /* 0x002fc600078e0202 */
[----:B------:R-:W1:Y:S03]  /*0290*/  @!P0 LDC.64 R4, c[0x0][0x380] ;  /* 0x0000e000ff048b82 */ /* 0x000e660000000a00 */
[----:B------:R-:W2:Y:S01]  /*02a0*/  @!P0 LDG.E R3, desc[UR20][R2.64] ;  /* 0x0000001402038981 */ /* 0x000ea2000c1e1900 */
[----:B0-----:R-:W-:Y:S01]  /*02b0*/  UISETP.GE.AND UP0, UPT, UR6, 0x2, UPT ;  /* 0x000000020600788c */ /* 0x001fe2000bf06270 */
[----:B------:R-:W-:Y:S01]  /*02c0*/  MOV R19, RZ ;  /* 0x000000ff00137202 */ /* 0x000fe20000000f00 */
[----:B------:R-:W-:Y:S01]  /*02d0*/  UIADD3 UR5, UPT, UPT, UR5, 0x1, URZ ;  /* 0x0000000105057890 */ /* 0x000fe2000fffe0ff */
[----:B------:R-:W-:-:S05]  /*02e0*/  IMAD.MOV.U32 R23, RZ, RZ, RZ ;  /* 0x000000ffff177224 */ /* 0x000fca00078e00ff */
[----:B------:R-:W-:Y:S01]  /*02f0*/  ISETP.NE.AND P3, PT, R18, UR5, PT ;  /* 0x0000000512007c0c */ /* 0x000fe2000bf65270 */
[----:B-1----:R-:W-:-:S05]  /*0300*/  @!P0 IMAD.WIDE.U32 R4, R16, 0xc, R4 ;  /* 0x0000000c10048825 */ /* 0x002fca00078e0004 */
[----:B--2---:R0:W-:Y:S01]  /*0310*/  @!P0 STG.E desc[UR20][R4.64+0x4], R3 ;  /* 0x0000040304008986 */ /* 0x0041e2000c101914 */
[----:B------:R-:W-:Y:S06]  /*0320*/  BAR.SYNC.DEFER_BLOCKING 0x0 ;  /* 0x0000000000007b1d */ /* 0x000fec0000010000 */
[----:B------:R-:W-:Y:S05]  /*0330*/  BRA.U !UP0, `(.L_x_0) ;  /* 0x0000000d08c87547 */ /* 0x000fea000b800000 */
[----:B------:R-:W-:Y:S01]  /*0340*/  HFMA2 R23, -RZ, RZ, 0, 0 ;  /* 0x00000000ff177431 */ /* 0x000fe200000001ff */
[----:B------:R-:W-:Y:S01]  /*0350*/  MOV R0, R14 ;  /* 0x0000000e00007202 */ /* 0x000fe20000000f00 */
[----:B------:R-:W-:Y:S01]  /*0360*/  HFMA2 R9, -RZ, RZ, 0, 0 ;  /* 0x00000000ff097431 */ /* 0x000fe200000001ff */
[----:B------:R-:W-:-:S06]  /*0370*/  UMOV UR10, 0x1 ;  /* 0x00000001000a7882 */ /* 0x000fcc0000000000 */
.L_x_13:
[----:B------:R-:W1:Y:S02]  /*0380*/  LDCU.64 UR6, c[0x0][0x390] ;  /* 0x00007200ff0677ac */ /* 0x000e640008000a00 */
[----:B-1----:R-:W-:-:S06]  /*0390*/  UIMAD.WIDE.U32 UR6, UR10, 0x4, UR6 ;  /* 0x000000040a0678a5 */ /* 0x002fcc000f8e0006 */
[----:B------:R-:W-:Y:S02]  /*03a0*/  MOV R2, UR6 ;  /* 0x0000000600027c02 */ /* 0x000fe40008000f00 */
[----:B0-----:R-:W-:-:S05]  /*03b0*/  MOV R3, UR7 ;  /* 0x0000000700037c02 */ /* 0x001fca0008000f00 */
[----:B------:R-:W2:Y:S01]  /*03c0*/  LDG.E R4, desc[UR20][R2.64] ;  /* 0x0000001402047981 */ /* 0x000ea2000c1e1900 */
[----:B------:R-:W-:Y:S01]  /*03d0*/  BSSY.RECONVERGENT B0, `(.L_x_1) ;  /* 0x00000dc000007945 */ /* 0x000fe20003800200 */
[----:B------:R-:W-:Y:S02]  /*03e0*/  MOV R19, R0 ;  /* 0x0000000000137202 */ /* 0x000fe40000000f00 */
[----:B--2---:R-:W-:-:S13]  /*03f0*/  ISETP.GE.AND P0, PT, R16, R4, PT ;  /* 0x000000041000720c */ /* 0x004fda0003f06270 */
[----:B------:R-:W-:Y:S05]  /*0400*/  @P0 BRA `(.L_x_2) ;  /* 0x0000000c00600947 */ /* 0x000fea0003800000 */
[----:B------:R-:W-:Y:S01]  /*0410*/  MOV R2, UR6 ;  /* 0x0000000600027c02 */ /* 0x000fe20008000f00 */
[----:B------:R-:W-:-:S05]  /*0420*/  IMAD.U32 R3, RZ, RZ, UR7 ;  /* 0x00000007ff037e24 */ /* 0x000fca000f8e00ff */
[----:B------:R-:W2:Y:S01]  /*0430*/  LDG.E R8, desc[UR20][R2.64+-0x4] ;  /* 0xfffffc1402087981 */ /* 0x000ea2000c1e1900 */
[----:B------:R-:W-:Y:S01]  /*0440*/  HFMA2 R6, -RZ, RZ, 0, 0 ;  /* 0x00000000ff067431 */ /* 0x000fe200000001ff */
[C---:B--2---:R-:W-:Y:S01]  /*0450*/  ISETP.GE.AND P0, PT, R8.reuse, 0x1, PT ;  /* 0x000000010800780c */ /* 0x044fe20003f06270 */
[----:B------:R-:W-:-:S05]  /*0460*/  IMAD R0, R8, R16, R16 ;  /* 0x0000001008007224 */ /* 0x000fca00078e0210 */
[----:B------:R-:W-:-:S07]  /*0470*/  IADD3 R7, PT, PT, R0, R23, RZ ;  /* 0x0000001700077210 */ /* 0x000fce0007ffe0ff */
[----:B------:R-:W-:Y:S05]  /*0480*/  @!P0 BRA `(.L_x_3) ;  /* 0x0000000800548947 */ /* 0x000fea0003800000 */
[C---:B------:R-:W-:Y:S02]  /*0490*/  ISETP.GE.U32.AND P0, PT, R8.reuse, 0x10, PT ;  /* 0x000000100800780c */ /* 0x040fe40003f06070 */
[----:B------:R-:W-:Y:S02]  /*04a0*/  LOP3.LUT R20, R8, 0xf, RZ, 0xc0, !PT ;  /* 0x0000000f08147812 */ /* 0x000fe400078ec0ff */
[----:B------:R-:W-:Y:S02]  /*04b0*/  MOV R6, RZ ;  /* 0x000000ff00067202 */ /* 0x000fe40000000f00 */
[----:B------:R-:W-:Y:S02]  /*04c0*/  ISETP.NE.AND P1, PT, R20, RZ, PT ;  /* 0x000000ff1400720c */ /* 0x000fe40003f25270 */
[----:B------:R-:W-:-:S05]  /*04d0*/  MOV R0, RZ ;  /* 0x000000ff00007202 */ /* 0x000fca0000000f00 */
[----:B------:R-:W-:Y:S06]  /*04e0*/  @!P0 BRA `(.L_x_4) ;  /* 0x0000000400008947 */ /* 0x000fec0003800000 */
[----:B------:R-:W-:Y:S02]  /*04f0*/  LOP3.LUT R0, R8, 0x7ffffff0, RZ, 0xc0, !PT ;  /* 0x7ffffff008007812 */ /* 0x000fe400078ec0ff */
[----:B------:R-:W-:Y:S02]  /*0500*/  MOV R6, RZ ;  /* 0x000000ff00067202 */ /* 0x000fe40000000f00 */
[----:B------:R-:W-:Y:S01]  /*0510*/  MOV R11, R7 ;  /* 0x00000007000b7202 */ /* 0x000fe20000000f00 */
[----:B------:R-:W-:Y:S01]  /*0520*/  IMAD.MOV R10, RZ, RZ, -R0 ;  /* 0x000000ffff0a7224 */ /* 0x000fe200078e0a00 */
[----:B------:R-:W-:-:S07]  /*0530*/  MOV R13, R9 ;  /* 0x00000009000d7202 */ /* 0x000fce0000000f00 */
.L_x_5:
[----:B------:R-:W-:Y:S02]  /*0540*/  MOV R4, UR16 ;  /* 0x0000001000047c02 */ /* 0x000fe40008000f00 */
[----:B------:R-:W-:Y:S02]  /*0550*/  MOV R5, UR17 ;  /* 0x0000001100057c02 */ /* 0x000fe40008000f00 */
[----:B------:R-:W-:Y:S02]  /*0560*/  MOV R2, UR14 ;  /* 0x0000000e00027c02 */ /* 0x000fe40008000f00 */
[----:B------:R-:W-:Y:S01]  /*0570*/  MOV R3, UR15 ;  /* 0x0000000f00037c02 */ /* 0x000fe20008000f00 */
[----:B------:R-:W-:-:S04]  /*0580*/  IMAD.WIDE R4, R13, 0xc, R4 ;  /* 0x0000000c0d047825 */ /* 0x000fc800078e0204 */
[----:B------:R-:W-:Y:S01]  /*0590*/  IMAD.WIDE R2, R11, 0x4, R2 ;  /* 0x000000040b027825 */ /* 0x000fe200078e0202 */
[----:B------:R-:W2:Y:S04]  /*05a0*/  LDG.E R25, desc[UR20][R4.64+-0x60] ;  /* 0xffffa01404197981 */ /* 0x000ea8000c1e1900 */
[----:B------:R-:W2:Y:S04]  /*05b0*/  LDG.E R22, desc[UR20][R2.64+-0x20] ;  /* 0xffffe01402167981 */ /* 0x000ea8000c1e1900 */
[----:B------:R-:W3:Y:S04]  /*05c0*/  LDG.E R27, desc[UR20][R4.64+-0x54] ;  /* 0xffffac14041b7981 */ /* 0x000ee8000c1e1900 */
[----:B------:R-:W3:Y:S04]  /*05d0*/  LDG.E R24, desc[UR20][R2.64+-0x1c] ;  /* 0xffffe41402187981 */ /* 0x000ee8000c1e1900 */
[----:B------:R-:W4:Y:S04]  /*05e0*/  LDG.E R12, desc[UR20][R4.64+-0x48] ;  /* 0xffffb814040c7981 */ /* 0x000f28000c1e1900 */
[----:B------:R-:W4:Y:S04]  /*05f0*/  LDG.E R21, desc[UR20][R2.64+-0x18] ;  /* 0xffffe81402157981 */ /* 0x000f28000c1e1900 */
[----:B------:R-:W5:Y:S04]  /*0600*/  LDG.E R29, desc[UR20][R4.64+0x3c] ;  /* 0x00003c14041d7981 */ /* 0x000f68000c1e1900 */
[----:B------:R-:W5:Y:S01]  /*0610*/  LDG.E R26, desc[UR20][R2.64+0x1c] ;  /* 0x00001c14021a7981 */ /* 0x000f62000c1e1900 */
[----:B--2---:R-:W-:-:S03]  /*0620*/  FFMA R22, R25, R22, R6 ;  /* 0x0000001619167223 */ /* 0x004fc60000000006 */
[----:B------:R-:W2:Y:S04]  /*0630*/  LDG.E R25, desc[UR20][R4.64+-0x3c] ;  /* 0xffffc41404197981 */ /* 0x000ea8000c1e1900 */
[----:B------:R-:W5:Y:S01]  /*0640*/  LDG.E R6, desc[UR20][R4.64+-0x24] ;  /* 0xffffdc1404067981 */ /* 0x000f62000c1e1900 */
[----:B---3--:R-:W-:-:S03]  /*0650*/  FFMA R27, R27, R24, R22 ;  /* 0x000000181b1b7223 */ /* 0x008fc60000000016 */
[----:B------:R-:W2:Y:S04]  /*0660*/  LDG.E R22, desc[UR20][R2.64+-0x14] ;  /* 0xffffec1402167981 */ /* 0x000ea8000c1e1900 */
[----:B------:R-:W3:Y:S01]  /*0670*/  LDG.E R24, desc[UR20][R2.64+-0x10] ;  /* 0xfffff01402187981 */ /* 0x000ee2000c1e1900 */
[----:B----4-:R-:W-:-:S03]  /*0680*/  FFMA R12, R12, R21, R27 ;  /* 0x000000150c0c7223 */ /* 0x010fc6000000001b */
[----:B------:R-:W3:Y:S04]  /*0690*/  LDG.E R27, desc[UR20][R4.64+-0x30] ;  /* 0xffffd014041b7981 */ /* 0x000ee8000c1e1900 */
[----:B------:R-:W5:Y:S01]  /*06a0*/  LDG.E R21, desc[UR20][R2.64+-0xc] ;  /* 0xfffff41402157981 */ /* 0x000f62000c1e1900 */
[----:B--2---:R-:W-:-:S03]  /*06b0*/  FFMA R12, R25, R22, R12 ;  /* 0x00000016190c7223 */ /* 0x004fc6000000000c */
[----:B------:R-:W2:Y:S04]  /*06c0*/  LDG.E R22, desc[UR20][R2.64+-0x8] ;  /* 0xfffff81402167981 */ /* 0x000ea8000c1e1900 */
[----:B------:R-:W4:Y:S01]  /*06d0*/  LDG.E R25, desc[UR20][R4.64+-0xc] ;  /* 0xfffff41404197981 */ /* 0x000f22000c1e1900 */
[----:B---3--:R-:W-:-:S03]  /*06e0*/  FFMA R27, R27, R24, R12 ;  /* 0x000000181b1b7223 */ /* 0x008fc6000000000c */
[----:B------:R-:W2:Y:S04]  /*06f0*/  LDG.E R12, desc[UR20][R4.64+-0x18] ;  /* 0xffffe814040c7981 */ /* 0x000ea8000c1e1900 */
[----:B------:R-:W4:Y:S01]  /*0700*/  LDG.E R24, desc[UR20][R2.64+-0x4] ;  /* 0xfffffc1402187981 */ /* 0x000f22000c1e1900 */
[----:B-----5:R-:W-:-:S03]  /*0710*/  FFMA R27, R6, R21, R27 ;  /* 0x00000015061b7223 */ /* 0x020fc6000000001b */
[----:B------:R-:W3:Y:S04]  /*0720*/  LDG.E R6, desc[UR20][R4.64] ;  /* 0x0000001404067981 */ /* 0x000ee8000c1e1900 */
[----:B------:R-:W3:Y:S01]  /*0730*/  LDG.E R21, desc[UR20][R2.64] ;  /* 0x0000001402157981 */ /* 0x000ee2000c1e1900 */
[----:B--2---:R-:W-:-:S03]  /*0740*/  FFMA R12, R12, R22, R27 ;  /* 0x000000160c0c7223 */ /* 0x004fc6000000001b */
[----:B------:R-:W2:Y:S01]  /*0750*/  LDG.E R22, desc[UR20][R2.64+0x4] ;  /* 0x0000041402167981 */ /* 0x000ea2000c1e1900 */
[----:B----4-:R-:W-:-:S03]  /*0760*/  FFMA R25, R25, R24, R12 ;  /* 0x0000001819197223 */ /* 0x010fc6000000000c */
[----:B------:R-:W2:Y:S04]  /*0770*/  LDG.E R12, desc[UR20][R4.64+0xc] ;  /* 0x00000c14040c7981 */ /* 0x000ea8000c1e1900 */
[----:B------:R-:W4:Y:S04]  /*0780*/  LDG.E R27, desc[UR20][R4.64+0x18] ;  /* 0x00001814041b7981 */ /* 0x000f28000c1e1900 */
[----:B------:R-:W4:Y:S01]  /*0790*/  LDG.E R24, desc[UR20][R2.64+0x8] ;  /* 0x0000081402187981 */ /* 0x000f22000c1e1900 */
[----:B---3--:R-:W-:-:S03]  /*07a0*/  FFMA R25, R6, R21, R25 ;  /* 0x0000001506197223 */ /* 0x008fc60000000019 */
[----:B------:R-:W3:Y:S04]  /*07b0*/  LDG.E R21, desc[UR20][R4.64+0x24] ;  /* 0x0000241404157981 */ /* 0x000ee8000c1e1900 */
[----:B------:R-:W3:Y:S01]  /*07c0*/  LDG.E R6, desc[UR20][R2.64+0xc] ;  /* 0x00000c1402067981 */ /* 0x000ee2000c1e1900 */
[----:B--2---:R-:W-:-:S03]  /*07d0*/  FFMA R12, R12, R22, R25 ;  /* 0x000000160c0c7223 */ /* 0x004fc60000000019 */
[----:B------:R-:W2:Y:S04]  /*07e0*/  LDG.E R25, desc[UR20][R2.64+0x10] ;  /* 0x0000101402197981 */ /* 0x000ea8000c1e1900 */
[----:B------:R-:W5:Y:S01]  /*07f0*/  LDG.E R22, desc[UR20][R2.64+0x14] ;  /* 0x0000141402167981 */ /* 0x000f62000c1e1900 */
[----:B----4-:R-:W-:-:S03]  /*0800*/  FFMA R24, R27, R24, R12 ;  /* 0x000000181b187223 */ /* 0x010fc6000000000c */
[----:B------:R-:W2:Y:S01]  /*0810*/  LDG.E R12, desc[UR20][R4.64+0x30] ;  /* 0x00003014040c7981 */ /* 0x000ea2000c1e1900 */
[----:B---3--:R-:W-:-:S03]  /*0820*/  FFMA R27, R21, R6, R24 ;  /* 0x00000006151b7223 */ /* 0x008fc60000000018 */
[----:B------:R-:W3:Y:S04]  /*0830*/  LDG.E R6, desc[UR20][R4.64+0x48] ;  /* 0x0000481404067981 */ /* 0x000ee8000c1e1900 */
[----:B------:R-:W3:Y:S04]  /*0840*/  LDG.E R21, desc[UR20][R2.64+0x18] ;  /* 0x0000181402157981 */ /* 0x000ee8000c1e1900 */
[----:B------:R-:W4:Y:S01]  /*0850*/  LDG.E R24, desc[UR20][R4.64+0x54] ;  /* 0x0000541404187981 */ /* 0x000f22000c1e1900 */
[----:B------:R-:W-:-:S04]  /*0860*/  IADD3 R10, PT, PT, R10, 0x10, RZ ;  /* 0x000000100a0a7810 */ /* 0x000fc80007ffe0ff */
[----:B------:R-:W-:Y:S02]  /*0870*/  ISETP.NE.AND P0, PT, R10, RZ, PT ;  /* 0x000000ff0a00720c */ /* 0x000fe40003f05270 */
[----:B------:R-:W-:Y:S02]  /*0880*/  IADD3 R13, PT, PT, R13, 0x10, RZ ;  /* 0x000000100d0d7810 */ /* 0x000fe40007ffe0ff */
[----:B------:R-:W-:Y:S01]  /*0890*/  IADD3 R11, PT, PT, R11, 0x10, RZ ;  /* 0x000000100b0b7810 */ /* 0x000fe20007ffe0ff */
[----:B--2---:R-:W-:-:S04]  /*08a0*/  FFMA R12, R12, R25, R27 ;  /* 0x000000190c0c7223 */ /* 0x004fc8000000001b */
[----:B-----5:R-:W-:-:S04]  /*08b0*/  FFMA R29, R29, R22, R12 ;  /* 0x000000161d1d7223 */ /* 0x020fc8000000000c */
[----:B---3--:R-:W-:-:S04]  /*08c0*/  FFMA R6, R6, R21, R29 ;  /* 0x0000001506067223 */ /* 0x008fc8000000001d */
[----:B----4-:R-:W-:Y:S01]  /*08d0*/  FFMA R6, R24, R26, R6 ;  /* 0x0000001a18067223 */ /* 0x010fe20000000006 */
[----:B------:R-:W-:Y:S06]  /*08e0*/  @P0 BRA `(.L_x_5) ;  /* 0xfffffffc00140947 */ /* 0x000fec000383ffff */
.L_x_4:
[----:B------:R-:W-:Y:S05]  /*08f0*/  @!P1 BRA `(.L_x_3) ;  /* 0x0000000400389947 */ /* 0x000fea0003800000 */
[----:B------:R-:W-:Y:S02]  /*0900*/  ISETP.GE.U32.AND P0, PT, R20, 0x8, PT ;  /* 0x000000081400780c */ /* 0x000fe40003f06070 */
[----:B------:R-:W-:-:S04]  /*0910*/  LOP3.LUT R22, R8, 0x7, RZ, 0xc0, !PT ;  /* 0x0000000708167812 */ /* 0x000fc800078ec0ff */
[----:B------:R-:W-:-:S07]  /*0920*/  ISETP.NE.AND P1, PT, R22, RZ, PT ;  /* 0x000000ff1600720c */ /* 0x000fce0003f25270 */
[----:B------:R-:W-:Y:S06]  /*0930*/  @!P0 BRA `(.L_x_6) ;  /* 0x00000000007c8947 */ /* 0x000fec0003800000 */
[----:B------:R-:W0:Y:S01]  /*0940*/  LDC.64 R2, c[0x0][0x380] ;  /* 0x0000e000ff027b82 */ /* 0x000e220000000a00 */
[----:B------:R-:W-:Y:S01]  /*0950*/  IADD3 R13, PT, PT, R7, R0, RZ ;  /* 0x00000000070d7210 */ /* 0x000fe20007ffe0ff */
[----:B------:R-:W-:-:S06]  /*0960*/  IMAD.IADD R11, R0, 0x1, R9 ;  /* 0x00000001000b7824 */ /* 0x000fcc00078e0209 */
[----:B------:R-:W1:Y:S01]  /*0970*/  LDC.64 R4, c[0x0][0x388] ;  /* 0x0000e200ff047b82 */ /* 0x000e620000000a00 */
[----:B0-----:R-:W-:-:S05]  /*0980*/  IMAD.WIDE R2, R11, 0xc, R2 ;  /* 0x0000000c0b027825 */ /* 0x001fca00078e0202 */
[----:B------:R-:W2:Y:S01]  /*0990*/  LDG.E R21, desc[UR20][R2.64+0x10] ;  /* 0x0000101402157981 */ /* 0x000ea2000c1e1900 */
[----:B-1----:R-:W-:-:S03]  /*09a0*/  IMAD.WIDE R4, R13, 0x4, R4 ;  /* 0x000000040d047825 */ /* 0x002fc600078e0204 */
[----:B------:R-:W3:Y:S04]  /*09b0*/  LDG.E R10, desc[UR20][R2.64+0x1c] ;  /* 0x00001c14020a7981 */ /* 0x000ee8000c1e1900 */
[----:B------:R-:W4:Y:S04]  /*09c0*/  LDG.E R13, desc[UR20][R2.64+0x4] ;  /* 0x00000414020d7981 */ /* 0x000f28000c1e1900 */
[----:B------:R-:W4:Y:S04]  /*09d0*/  LDG.E R12, desc[UR20][R4.64] ;  /* 0x00000014040c7981 */ /* 0x000f28000c1e1900 */
[----:B------:R-:W2:Y:S04]  /*09e0*/  LDG.E R20, desc[UR20][R4.64+0x4] ;  /* 0x0000041404147981 */ /* 0x000ea8000c1e1900 */
[----:B------:R-:W3:Y:S04]  /*09f0*/  LDG.E R11, desc[UR20][R4.64+0x8] ;  /* 0x00000814040b7981 */ /* 0x000ee8000c1e1900 */
[----:B------:R-:W5:Y:S04]  /*0a00*/  LDG.E R24, desc[UR20][R4.64+0x10] ;  /* 0x0000101404187981 */ /* 0x000f68000c1e1900 */
[----:B------:R-:W5:Y:S04]  /*0a10*/  LDG.E R29, desc[UR20][R4.64+0x14] ;  /* 0x00001414041d7981 */ /* 0x000f68000c1e1900 */
[----:B------:R-:W5:Y:S04]  /*0a20*/  LDG.E R27, desc[UR20][R4.64+0x18] ;  /* 0x00001814041b7981 */ /* 0x000f68000c1e1900 */
[----:B------:R-:W5:Y:S04]  /*0a30*/  LDG.E R25, desc[UR20][R2.64+0x58] ;  /* 0x0000581402197981 */ /* 0x000f68000c1e1900 */
[----:B------:R-:W5:Y:S01]  /*0a40*/  LDG.E R26, desc[UR20][R4.64+0x1c] ;  /* 0x00001c14041a7981 */ /* 0x000f62000c1e1900 */
[----:B----4-:R-:W-:-:S03]  /*0a50*/  FFMA R12, R13, R12, R6 ;  /* 0x0000000c0d0c7223 */ /* 0x010fc60000000006 */
[----:B------:R-:W4:Y:S04]  /*0a60*/  LDG.E R6, desc[UR20][R2.64+0x28] ;  /* 0x0000281402067981 */ /* 0x000f28000c1e1900 */
[----:B------:R-:W4:Y:S01]  /*0a70*/  LDG.E R13, desc[UR20][R4.64+0xc] ;  /* 0x00000c14040d7981 */ /* 0x000f22000c1e1900 */
[----:B--2---:R-:W-:-:S03]  /*0a80*/  FFMA R28, R21, R20, R12 ;  /* 0x00000014151c7223 */ /* 0x004fc6000000000c */
[----:B------:R-:W5:Y:S04]  /*0a90*/  LDG.E R21, desc[UR20][R2.64+0x34] ;  /* 0x0000341402157981 */ /* 0x000f68000c1e1900 */
[----:B------:R-:W2:Y:S04]  /*0aa0*/  LDG.E R20, desc[UR20][R2.64+0x40] ;  /* 0x0000401402147981 */ /* 0x000ea8000c1e1900 */
[----:B------:R-:W2:Y:S01]  /*0ab0*/  LDG.E R12, desc[UR20][R2.64+0x4c] ;  /* 0x00004c14020c7981 */ /* 0x000ea2000c1e1900 */
[----:B---3--:R-:W-:Y:S01]  /*0ac0*/  FFMA R11, R10, R11, R28 ;  /* 0x0000000b0a0b7223 */ /* 0x008fe2000000001c */
[----:B------:R-:W-:-:S03]  /*0ad0*/  IADD3 R0, PT, PT, R0, 0x8, RZ ;  /* 0x0000000800007810 */ /* 0x000fc60007ffe0ff */
[----:B----4-:R-:W-:-:S04]  /*0ae0*/  FFMA R6, R6, R13, R11 ;  /* 0x0000000d06067223 */ /* 0x010fc8000000000b */
[----:B-----5:R-:W-:-:S04]  /*0af0*/  FFMA R21, R21, R24, R6 ;  /* 0x0000001815157223 */ /* 0x020fc80000000006 */
[----:B--2---:R-:W-:-:S04]  /*0b00*/  FFMA R21, R20, R29, R21 ;  /* 0x0000001d14157223 */ /* 0x004fc80000000015 */
[----:B------:R-:W-:-:S04]  /*0b10*/  FFMA R12, R12, R27, R21 ;  /* 0x0000001b0c0c7223 */ /* 0x000fc80000000015 */
[----:B------:R-:W-:-:S07]  /*0b20*/  FFMA R6, R25, R26, R12 ;  /* 0x0000001a19067223 */ /* 0x000fce000000000c */
.L_x_6:
[----:B------:R-:W-:Y:S05]  /*0b30*/  @!P1 BRA `(.L_x_3) ;  /* 0x0000000000a89947 */ /* 0x000fea0003800000 */
[----:B------:R-:W-:Y:S02]  /*0b40*/  ISETP.GE.U32.AND P0, PT, R22, 0x4, PT ;  /* 0x000000041600780c */ /* 0x000fe40003f06070 */
[----:B------:R-:W-:-:S04]  /*0b50*/  LOP3.LUT R10, R8, 0x3, RZ, 0xc0, !PT ;  /* 0x00000003080a7812 */ /* 0x000fc800078ec0ff */
[----:B------:R-:W-:-:S07]  /*0b60*/  ISETP.NE.AND P1, PT, R10, RZ, PT ;  /* 0x000000ff0a00720c */ /* 0x000fce0003f25270 */
[----:B------:R-:W-:Y:S06]  /*0b70*/  @!P0 BRA `(.L_x_7) ;  /* 0x00000000004c8947 */ /* 0x000fec0003800000 */
[----:B------:R-:W0:Y:S01]  /*0b80*/  LDC.64 R4, c[0x0][0x380] ;  /* 0x0000e000ff047b82 */ /* 0x000e220000000a00 */
[----:B------:R-:W-:Y:S02]  /*0b90*/  IADD3 R11, PT, PT, R0, R9, RZ ;  /* 0x00000009000b7210 */ /* 0x000fe40007ffe0ff */
[----:B------:R-:W-:-:S05]  /*0ba0*/  IADD3 R13, PT, PT, R7, R0, RZ ;  /* 0x00000000070d7210 */ /* 0x000fca0007ffe0ff */
[----:B------:R-:W1:Y:S01]  /*0bb0*/  LDC.64 R2, c[0x0][0x388] ;  /* 0x0000e200ff027b82 */ /* 0x000e620000000a00 */
[----:B0-----:R-:W-:-:S05]  /*0bc0*/  IMAD.WIDE R4, R11, 0xc, R4 ;  /* 0x0000000c0b047825 */ /* 0x001fca00078e0204 */
[----:B------:R-:W2:Y:S01]  /*0bd0*/  LDG.E R11, desc[UR20][R4.64+0x4] ;  /* 0x00000414040b7981 */ /* 0x000ea2000c1e1900 */
[----:B-1----:R-:W-:-:S03]  /*0be0*/  IMAD.WIDE R2, R13, 0x4, R2 ;  /* 0x000000040d027825 */ /* 0x002fc600078e0202 */
[----:B------:R-:W3:Y:S04]  /*0bf0*/  LDG.E R20, desc[UR20][R4.64+0x10] ;  /* 0x0000101404147981 */ /* 0x000ee8000c1e1900 */
[----:B------:R-:W2:Y:S04]  /*0c00*/  LDG.E R12, desc[UR20][R2.64] ;  /* 0x00000014020c7981 */ /* 0x000ea8000c1e1900 */
[----:B------:R-:W3:Y:S04]  /*0c10*/  LDG.E R13, desc[UR20][R2.64+0x4] ;  /* 0x00000414020d7981 */ /* 0x000ee8000c1e1900 */
[----:B------:R-:W4:Y:S04]  /*0c20*/  LDG.E R22, desc[UR20][R4.64+0x1c] ;  /* 0x00001c1404167981 */ /* 0x000f28000c1e1900 */
[----:B------:R-:W4:Y:S04]  /*0c30*/  LDG.E R21, desc[UR20][R2.64+0x8] ;  /* 0x0000081402157981 */ /* 0x000f28000c1e1900 */
[----:B------:R-:W5:Y:S04]  /*0c40*/  LDG.E R24, desc[UR20][R4.64+0x28] ;  /* 0x0000281404187981 */ /* 0x000f68000c1e1900 */
[----:B------:R-:W5:Y:S01]  /*0c50*/  LDG.E R25, desc[UR20][R2.64+0xc] ;  /* 0x00000c1402197981 */ /* 0x000f62000c1e1900 */
[----:B------:R-:W-:Y:S01]  /*0c60*/  IADD3 R0, PT, PT, R0, 0x4, RZ ;  /* 0x0000000400007810 */ /* 0x000fe20007ffe0ff */
[----:B--2---:R-:W-:-:S04]  /*0c70*/  FFMA R11, R11, R12, R6 ;  /* 0x0000000c0b0b7223 */ /* 0x004fc80000000006 */
[----:B---3--:R-:W-:-:S04]  /*0c80*/  FFMA R11, R20, R13, R11 ;  /* 0x0000000d140b7223 */ /* 0x008fc8000000000b */
[----:B----4-:R-:W-:-:S04]  /*0c90*/  FFMA R11, R22, R21, R11 ;  /* 0x00000015160b7223 */ /* 0x010fc8000000000b */
[----:B-----5:R-:W-:-:S07]  /*0ca0*/  FFMA R6, R24, R25, R11 ;  /* 0x0000001918067223 */ /* 0x020fce000000000b */
.L_x_7:
[----:B------:R-:W-:Y:S05]  /*0cb0*/  @!P1 BRA `(.L_x_3) ;  /* 0x0000000000489947 */ /* 0x000fea0003800000 */
[----:B------:R-:W0:Y:S01]  /*0cc0*/  LDC.64 R4, c[0x0][0x380] ;  /* 0x0000e000ff047b82 */ /* 0x000e220000000a00 */
[----:B------:R-:W-:Y:S02]  /*0cd0*/  IADD3 R9, PT, PT, R0, R9, RZ ;  /* 0x0000000900097210 */ /* 0x000fe40007ffe0ff */
[----:B------:R-:W-:-:S05]  /*0ce0*/  IADD3 R11, PT, PT, R7, R0, RZ ;  /* 0x00000000070b7210 */ /* 0x000fca0007ffe0ff */
[----:B------:R-:W1:Y:S01]  /*0cf0*/  LDC.64 R2, c[0x0][0x388] ;  /* 0x0000e200ff027b82 */ /* 0x000e620000000a00 */
[----:B0-----:R-:W-:-:S05]  /*0d00*/  IMAD.WIDE R4, R9, 0xc, R4 ;  /* 0x0000000c09047825 */ /* 0x001fca00078e0204 */
[----:B------:R-:W2:Y:S01]  /*0d10*/  LDG.E R9, desc[UR20][R4.64+0x4] ;  /* 0x0000041404097981 */ /* 0x000ea2000c1e1900 */
[----:B-1----:R-:W-:-:S05]  /*0d20*/  IMAD.WIDE R2, R11, 0x4, R2 ;  /* 0x000000040b027825 */ /* 0x002fca00078e0202 */
[----:B------:R-:W2:Y:S01]  /*0d30*/  LDG.E R0, desc[UR20][R2.64] ;  /* 0x0000001402007981 */ /* 0x000ea2000c1e1900 */
[----:B------:R-:W-:Y:S01]  /*0d40*/  ISETP.NE.AND P0, PT, R10, 0x1, PT ;  /* 0x000000010a00780c */ /* 0x000fe20003f05270 */
[----:B--2---:R-:W-:-:S12]  /*0d50*/  FFMA R6, R9, R0, R6 ;  /* 0x0000000009067223 */ /* 0x004fd80000000006 */
[----:B------:R-:W-:Y:S05]  /*0d60*/  @!P0 BRA `(.L_x_3) ;  /* 0x00000000001c8947 */ /* 0x000fea0003800000 */
[----:B------:R-:W-:Y:S01]  /*0d70*/  ISETP.NE.AND P0, PT, R10, 0x2, PT ;  /* 0x000000020a00780c */ /* 0x000fe20003f05270 */
[----:B------:R-:W2:Y:S04]  /*0d80*/  LDG.E R9, desc[UR20][R4.64+0x10] ;  /* 0x0000101404097981 */ /* 0x000ea8000c1e1900 */
[----:B------:R-:W2:Y:S08]  /*0d90*/  LDG.E R0, desc[UR20][R2.64+0x4] ;  /* 0x0000041402007981 */ /* 0x000eb0000c1e1900 */
[----:B------:R-:W3:Y:S04]  /*0da0*/  @P0 LDG.E R11, desc[UR20][R4.64+0x1c] ;  /* 0x00001c14040b0981 */ /* 0x000ee8000c1e1900 */
[----:B------:R-:W3:Y:S01]  /*0db0*/  @P0 LDG.E R10, desc[UR20][R2.64+0x8] ;  /* 0x00000814020a0981 */ /* 0x000ee2000c1e1900 */
[----:B--2---:R-:W-:-:S04]  /*0dc0*/  FFMA R6, R9, R0, R6 ;  /* 0x0000000009067223 */ /* 0x004fc80000000006 */
[----:B---3--:R-:W-:-:S07]  /*0dd0*/  @P0 FFMA R6, R11, R10, R6 ;  /* 0x0000000a0b060223 */ /* 0x008fce0000000006 */
.L_x_3:
[----:B------:R-:W0:Y:S01]  /*0de0*/  LDC.64 R2, c[0x0][0x388] ;  /* 0x0000e200ff027b82 */ /* 0x000e220000000a00 */
[----:B------:R-:W-:-:S04]  /*0df0*/  IMAD.IADD R7, R8, 0x1, R7 ;  /* 0x0000000108077824 */ /* 0x000fc800078e0207 */
[----:B0-----:R-:W-:-:S06]  /*0e00*/  IMAD.WIDE R2, R7, 0x4, R2 ;  /* 0x0000000407027825 */ /* 0x001fcc00078e0202 */
[----:B------:R-:W2:Y:S01]  /*0e10*/  LDG.E R3, desc[UR20][R2.64] ;  /* 0x0000001402037981 */ /* 0x000ea2000c1e1900 */
[----:B------:R-:W-:Y:S01]  /*0e20*/  BSSY.RECONVERGENT B1, `(.L_x_8) ;  /* 0x000001e000017945 */ /* 0x000fe20003800200 */
[----:B------:R-:W-:Y:S01]  /*0e30*/  MOV R0, 0x3f800000 ;  /* 0x3f80000000007802 */ /* 0x000fe20000000f00 */
[----:B--2---:R-:W-:-:S05]  /*0e40*/  FADD R6, R3, R6 ;  /* 0x0000000603067221 */ /* 0x004fca0000000000 */
[----:B------:R-:W-:-:S13]  /*0e50*/  FSETP.NEU.AND P0, PT, R6, RZ, PT ;  /* 0x000000ff0600720b */ /* 0x000fda0003f0d000 */
[----:B------:R-:W-:Y:S05]  /*0e60*/  @!P0 BRA `(.L_x_9) ;  /* 0x0000000000648947 */ /* 0x000fea0003800000 */
[C---:B------:R-:W-:Y:S01]  /*0e70*/  FMUL R3, R6.reuse, -UR22 ;  /* 0x8000001606037c20 */ /* 0x040fe20008400000 */
[----:B------:R-:W-:Y:S01]  /*0e80*/  HFMA2 R7, -RZ, RZ, 0.64013671875, -15.109375 ;  /* 0x391fcb8eff077431 */ /* 0x000fe200000001ff */
[C---:B------:R-:W-:Y:S02]  /*0e90*/  FSETP.NAN.AND P2, PT, |R6|.reuse, |R6|, PT ;  /* 0x400000060600720b */ /* 0x040fe40003f48200 */
[----:B------:R-:W0:Y:S01]  /*0ea0*/  FRND R0, R3 ;  /* 0x0000000300007307 */ /* 0x000e220000201000 */
[----:B------:R-:W-:Y:S01]  /*0eb0*/  FFMA R2, -R6, UR22, -R3 ;  /* 0x0000001606027c23 */ /* 0x000fe20008000903 */
[----:B------:R-:W-:-:S03]  /*0ec0*/  FSETP.GT.AND P0, PT, |R3|, 152, PT ;  /* 0x431800000300780b */ /* 0x000fc60003f04200 */
[----:B------:R-:W-:Y:S01]  /*0ed0*/  FFMA R5, R17, -R6, R2 ;  /* 0x8000000611057223 */ /* 0x000fe20000000002 */
[----:B0-----:R-:W-:Y:S01]  /*0ee0*/  FADD R2, R3, -R0 ;  /* 0x8000000003027221 */ /* 0x001fe20000000000 */
[----:B------:R-:W-:-:S03]  /*0ef0*/  FSETP.GT.AND P1, PT, R0, RZ, PT ;  /* 0x000000ff0000720b */ /* 0x000fc60003f24000 */
[----:B------:R-:W-:Y:S01]  /*0f00*/  FADD R2, R2, R5 ;  /* 0x0000000502027221 */ /* 0x000fe20000000000 */
[----:B------:R-:W-:Y:S02]  /*0f10*/  SEL R0, RZ, 0x83000000, P1 ;  /* 0x83000000ff007807 */ /* 0x000fe40000800000 */
[----:B------:R-:W-:Y:S01]  /*0f20*/  FSETP.GEU.AND P1, PT, R3, RZ, PT ;  /* 0x000000ff0300720b */ /* 0x000fe20003f2e000 */
[----:B------:R-:W-:Y:S01]  /*0f30*/  FFMA R5, R2, R7, 0.0013391353422775864601 ;  /* 0x3aaf85ed02057423 */ /* 0x000fe20000000007 */
[----:B------:R-:W-:-:S03]  /*0f40*/  IADD3 R4, PT, PT, R0, 0x7f000000, RZ ;  /* 0x7f00000000047810 */ /* 0x000fc60007ffe0ff */
[C---:B------:R-:W-:Y:S02]  /*0f50*/  FFMA R7, R2.reuse, R5, 0.0096188392490148544312 ;  /* 0x3c1d985602077423 */ /* 0x040fe40000000005 */
[----:B------:R-:W0:Y:S02]  /*0f60*/  F2I.NTZ R5, R3 ;  /* 0x0000000300057305 */ /* 0x000e240000203100 */
[----:B------:R-:W-:-:S04]  /*0f70*/  FFMA R7, R2, R7, 0.055503588169813156128 ;  /* 0x3d6357bb02077423 */ /* 0x000fc80000000007 */
[----:B------:R-:W-:-:S04]  /*0f80*/  FFMA R7, R2, R7, 0.24022644758224487305 ;  /* 0x3e75fdec02077423 */ /* 0x000fc80000000007 */
[----:B------:R-:W-:-:S04]  /*0f90*/  FFMA R7, R2, R7, 0.69314718246459960938 ;  /* 0x3f31721802077423 */ /* 0x000fc80000000007 */
[----:B------:R-:W-:Y:S01]  /*0fa0*/  FFMA R7, R2, R7, 1 ;  /* 0x3f80000002077423 */ /* 0x000fe20000000007 */
[----:B0-----:R-:W-:Y:S02]  /*0fb0*/  LEA R5, R5, -R0, 0x17 ;  /* 0x8000000005057211 */ /* 0x001fe400078eb8ff */
[----:B------:R-:W-:Y:S01]  /*0fc0*/  FSEL R0, RZ, +INF , !P1 ;  /* 0x7f800000ff007808 */ /* 0x000fe20004800000 */
[----:B------:R-:W-:-:S04]  /*0fd0*/  FMUL R4, R4, R7 ;  /* 0x0000000704047220 */ /* 0x000fc80000400000 */
[----:B------:R-:W-:Y:S01]  /*0fe0*/  @!P0 FMUL R0, R5, R4 ;  /* 0x0000000405008220 */ /* 0x000fe20000400000 */
[----:B------:R-:W-:-:S07]  /*0ff0*/  @P2 FADD R0, -R6, 2.7182817459106445312 ;  /* 0x402df85406002421 */ /* 0x000fce0000000100 */
.L_x_9:
[----:B------:R-:W-:Y:S05]  /*1000*/  BSYNC.RECONVERGENT B1 ;  /* 0x0000000000017941 */ /* 0x000fea0003800200 */
.L_x_8:
[----:B------:R-:W-:Y:S01]  /*1010*/  FADD R2, R0, 1 ;  /* 0x3f80000000027421 */ /* 0x000fe20000000000 */
[----:B------:R-:W-:Y:S04]  /*1020*/  BSSY.RECONVERGENT B1, `(.L_x_10) ;  /* 0x000000e000017945 */ /* 0x000fe80003800200 */
[----:B------:R-:W-:-:S04]  /*1030*/  IADD3 R0, PT, PT, R2, 0x1800000, RZ ;  /* 0x0180000002007810 */ /* 0x000fc80007ffe0ff */
[----:B------:R-:W-:-:S04]  /*1040*/  LOP3.LUT R0, R0, 0x7f800000, RZ, 0xc0, !PT ;  /* 0x7f80000000007812 */ /* 0x000fc800078ec0ff */
[----:B------:R-:W-:-:S13]  /*1050*/  ISETP.GT.U32.AND P0, PT, R0, 0x1ffffff, PT ;  /* 0x01ffffff0000780c */ /* 0x000fda0003f04070 */
[----:B------:R-:W-:Y:S05]  /*1060*/  @P0 BRA `(.L_x_11) ;  /* 0x0000000000140947 */ /* 0x000fea0003800000 */
[----:B------:R-:W-:Y:S02]  /*1070*/  MOV R0, R2 ;  /* 0x0000000200007202 */ /* 0x000fe40000000f00 */
[----:B------:R-:W-:-:S07]  /*1080*/  MOV R7, 0x10a0 ;  /* 0x000010a000077802 */ /* 0x000fce0000000f00 */
[----:B------:R-:W-:Y:S05]  /*1090*/  CALL.REL.NOINC `($__internal_0_$__cuda_sm20_rcp_rn_f32_slowpath) ;  /* 0x0000001400b47944 */ /* 0x000fea0003c00000 */
[----:B------:R-:W-:Y:S01]  /*10a0*/  MOV R7, R0 ;  /* 0x0000000000077202 */ /* 0x000fe20000000f00 */
[----:B------:R-:W-:Y:S06]  /*10b0*/  BRA `(.L_x_12) ;  /* 0x0000000000107947 */ /* 0x000fec0003800000 */
.L_x_11:
[----:B------:R-:W0:Y:S02]  /*10c0*/  MUFU.RCP R7, R2 ;  /* 0x0000000200077308 */ /* 0x000e240000001000 */
[----:B0-----:R-:W-:-:S04]  /*10d0*/  FFMA R0, R2, R7, -1 ;  /* 0xbf80000002007423 */ /* 0x001fc80000000007 */
[----:B------:R-:W-:-:S04]  /*10e0*/  FADD.FTZ R0, -R0, -RZ ;  /* 0x800000ff00007221 */ /* 0x000fc80000010100 */
[----:B------:R-:W-:-:S07]  /*10f0*/  FFMA R7, R7, R0, R7 ;  /* 0x0000000007077223 */ /* 0x000fce0000000007 */
.L_x_12:
[----:B------:R-:W-:Y:S05]  /*1100*/  BSYNC.RECONVERGENT B1 ;  /* 0x0000000000017941 */ /* 0x000fea0003800200 */
.L_x_10:
[----:B------:R-:W0:Y:S01]  /*1110*/  LDC.64 R2, c[0x0][0x380] ;  /* 0x0000e000ff027b82 */ /* 0x000e220000000a00 */
[----:B------:R-:W-:Y:S01]  /*1120*/  IMAD.IADD R5, R19, 0x1, R16 ;  /* 0x0000000113057824 */ /* 0x000fe200078e0210 */
[----:B------:R-:W-:-:S03]  /*1130*/  MOV R4, UR6 ;  /* 0x0000000600047c02 */ /* 0x000fc60008000f00 */
[----:B0-----:R-:W-:Y:S01]  /*1140*/  IMAD.WIDE R2, R5, 0xc, R2 ;  /* 0x0000000c05027825 */ /* 0x001fe200078e0202 */
[----:B------:R-:W-:-:S04]  /*1150*/  MOV R5, UR7 ;  /* 0x0000000700057c02 */ /* 0x000fc80008000f00 */
[----:B------:R0:W-:Y:S04]  /*1160*/  STG.E desc[UR20][R2.64], R6 ;  /* 0x0000000602007986 */ /* 0x0001e8000c101914 */
[----:B------:R0:W-:Y:S04]  /*1170*/  STG.E desc[UR20][R2.64+0x4], R7 ;  /* 0x0000040702007986 */ /* 0x0001e8000c101914 */
[----:B------:R0:W5:Y:S02]  /*1180*/  LDG.E R4, desc[UR20][R4.64] ;  /* 0x0000001404047981 */ /* 0x000164000c1e1900 */
.L_x_2:
[----:B------:R-:W-:Y:S05]  /*1190*/  BSYNC.RECONVERGENT B0 ;  /* 0x0000000000007941 */ /* 0x000fea0003800200 */
.L_x_1:
[----:B0-----:R-:W-:Y:S02]  /*11a0*/  MOV R3, UR7 ;  /* 0x0000000700037c02 */ /* 0x001fe40008000f00 */
[----:B------:R-:W-:Y:S01]  /*11b0*/  MOV R2, UR6 ;  /* 0x0000000600027c02 */ /* 0x000fe20008000f00 */
[----:B------:R-:W0:Y:S04]  /*11c0*/  LDCU UR6, c[0x0][0x398] ;  /* 0x00007300ff0677ac */ /* 0x000e280008000800 */
[----:B------:R-:W2:Y:S01]  /*11d0*/  LDG.E R3, desc[UR20][R2.64+-0x4] ;  /* 0xfffffc1402037981 */ /* 0x000ea2000c1e1900 */
[----:B------:R-:W-:Y:S01]  /*11e0*/  UIADD3 UR10, UPT, UPT, UR10, 0x1, URZ ;  /* 0x000000010a0a7890 */ /* 0x000fe2000fffe0ff */
[----:B------:R-:W-:-:S03]  /*11f0*/  MOV R9, R19 ;  /* 0x0000001300097202 */ /* 0x000fc60000000f00 */
[----:B0-----:R-:W-:Y:S01]  /*1200*/  UISETP.NE.AND UP0, UPT, UR10, UR6, UPT ;  /* 0x000000060a00728c */ /* 0x001fe2000bf05270 */
[----:B------:R-:W-:Y:S01]  /*1210*/  BAR.SYNC.DEFER_BLOCKING 0x0 ;  /* 0x0000000000007b1d */ /* 0x000fe20000010000 */
[----:B--2--5:R-:W-:-:S05]  /*1220*/  IMAD R0, R3, R4, R4 ;  /* 0x0000000403007224 */ /* 0x024fca00078e0204 */
[----:B------:R-:W-:Y:S02]  /*1230*/  IADD3 R23, PT, PT, R0, R23, RZ ;  /* 0x0000001700177210 */ /* 0x000fe40007ffe0ff */
[----:B------:R-:W-:Y:S01]  /*1240*/  IADD3 R0, PT, PT, R19, R4, RZ ;  /* 0x0000000413007210 */ /* 0x000fe20007ffe0ff */
[----:B------:R-:W-:Y:S06]  /*1250*/  BRA.U UP0, `(.L_x_13) ;  /* 0xfffffff100487547 */ /* 0x000fec000b83ffff */
.L_x_0:
[----:B------:R-:W-:Y:S01]  /*1260*/  ISETP.GE.AND P0, PT, R16, R15, PT ;  /* 0x0000000f1000720c */ /* 0x000fe20003f06270 */
[----:B------:R-:W-:-:S12]  /*1270*/  BSSY.RECONVERGENT B0, `(.L_x_14) ;  /* 0x000003c000007945 */ /* 0x000fd80003800200 */
[----:B------:R-:W-:Y:S05]  /*1280*/  @P0 BRA `(.L_x_15) ;  /* 0x0000000000e80947 */ /* 0x000fea0003800000 */
[----:B0-----:R-:W0:Y:S01]  /*1290*/  LDC.64 R4, c[0x0][0x380] ;  /* 0x0000e000ff047b82 */ /* 0x001e220000000a00 */
[----:B------:R-:W-:-:S07]  /*12a0*/  IMAD.IADD R7, R19, 0x1, R16 ;  /* 0x0000000113077824 */ /* 0x000fce00078e0210 */
[----:B------:R-:W1:Y:S01]  /*12b0*/  LDC.64 R2, c[0x0][0x3a8] ;  /* 0x0000ea00ff027b82 */ /* 0x000e620000000a00 */
[----:B0-----:R-:W-:-:S05]  /*12c0*/  IMAD.WIDE R4, R7, 0xc, R4 ;  /* 0x0000000c07047825 */ /* 0x001fca00078e0204 */
[----:B------:R-:W2:Y:S01]  /*12d0*/  LDG.E R0, desc[UR20][R4.64] ;  /* 0x0000001404007981 */ /* 0x000ea2000c1e1900 */
[----:B------:R-:W-:-:S04]  /*12e0*/  IMAD R7, R15, UR4, R16 ;  /* 0x000000040f077c24 */ /* 0x000fc8000f8e0210 */
[----:B-1----:R-:W-:-:S06]  /*12f0*/  IMAD.WIDE R2, R7, 0x4, R2 ;  /* 0x0000000407027825 */ /* 0x002fcc00078e0202 */
[----:B------:R0:W5:Y:S01]  /*1300*/  LDG.E R3, desc[UR20][R2.64] ;  /* 0x0000001402037981 */ /* 0x000162000c1e1900 */
[----:B------:R-:W-:Y:S01]  /*1310*/  BSSY.RECONVERGENT B1, `(.L_x_16) ;  /* 0x000001d000017945 */ /* 0x000fe20003800200 */
[----:B------:R-:W-:Y:S01]  /*1320*/  HFMA2 R6, -RZ, RZ, 1.875, 0 ;  /* 0x3f800000ff067431 */ /* 0x000fe200000001ff */
[----:B--2---:R-:W-:-:S13]  /*1330*/  FSETP.NEU.AND P0, PT, R0, RZ, PT ;  /* 0x000000ff0000720b */ /* 0x004fda0003f0d000 */
[----:B0-----:R-:W-:Y:S05]  /*1340*/  @!P0 BRA `(.L_x_17) ;  /* 0x0000000000648947 */ /* 0x001fea0003800000 */
[C---:B------:R-:W-:Y:S01]  /*1350*/  FMUL R7, R0.reuse, -UR22 ;  /* 0x8000001600077c20 */ /* 0x040fe20008400000 */
[----:B------:R-:W-:Y:S02]  /*1360*/  MOV R11, 0x391fcb8e ;  /* 0x391fcb8e000b7802 */ /* 0x000fe40000000f00 */
[C---:B------:R-:W-:Y:S01]  /*1370*/  FSETP.NAN.AND P2, PT, |R0|.reuse, |R0|, PT ;  /* 0x400000000000720b */ /* 0x040fe20003f48200 */
        /* <DEDUP_REMOVED lines=22> */
.L_x_17:
[----:B------:R-:W-:Y:S05]  /*14e0*/  BSYNC.RECONVERGENT B1 ;  /* 0x0000000000017941 */ /* 0x000fea0003800200 */
.L_x_16:
[----:B------:R-:W-:Y:S01]  /*14f0*/  FADD R7, R6, 1 ;  /* 0x3f80000006077421 */ /* 0x000fe20000000000 */
[----:B------:R-:W-:Y:S01]  /*1500*/  BSSY.RECONVERGENT B1, `(.L_x_18) ;  /* 0x000000e000017945 */ /* 0x000fe20003800200 */
[----:B-----5:R-:W-:-:S03]  /*1510*/  FADD R6, -R0, R3 ;  /* 0x0000000300067221 */ /* 0x020fc60000000100 */
[----:B------:R-:W-:-:S04]  /*1520*/  IADD3 R2, PT, PT, R7, 0x1800000, RZ ;  /* 0x0180000007027810 */ /* 0x000fc80007ffe0ff */
[----:B------:R-:W-:-:S04]  /*1530*/  LOP3.LUT R2, R2, 0x7f800000, RZ, 0xc0, !PT ;  /* 0x7f80000002027812 */ /* 0x000fc800078ec0ff */
[----:B------:R-:W-:-:S13]  /*1540*/  ISETP.GT.U32.AND P0, PT, R2, 0x1ffffff, PT ;  /* 0x01ffffff0200780c */ /* 0x000fda0003f04070 */
[----:B------:R-:W-:Y:S05]  /*1550*/  @P0 BRA `(.L_x_19) ;  /* 0x0000000000100947 */ /* 0x000fea0003800000 */
[----:B------:R-:W-:Y:S02]  /*1560*/  MOV R0, R7 ;  /* 0x0000000700007202 */ /* 0x000fe40000000f00 */
[----:B------:R-:W-:-:S07]  /*1570*/  MOV R7, 0x1590 ;  /* 0x0000159000077802 */ /* 0x000fce0000000f00 */
[----:B------:R-:W-:Y:S05]  /*1580*/  CALL.REL.NOINC `($__internal_0_$__cuda_sm20_rcp_rn_f32_slowpath) ;  /* 0x0000001000787944 */ /* 0x000fea0003c00000 */
[----:B------:R-:W-:Y:S05]  /*1590*/  BRA `(.L_x_20) ;  /* 0x0000000000107947 */ /* 0x000fea0003800000 */
.L_x_19:
[----:B------:R-:W0:Y:S02]  /*15a0*/  MUFU.RCP R0, R7 ;  /* 0x0000000700007308 */ /* 0x000e240000001000 */
[----:B0-----:R-:W-:-:S04]  /*15b0*/  FFMA R2, R7, R0, -1 ;  /* 0xbf80000007027423 */ /* 0x001fc80000000000 */
[----:B------:R-:W-:-:S04]  /*15c0*/  FADD.FTZ R3, -R2, -RZ ;  /* 0x800000ff02037221 */ /* 0x000fc80000010100 */
[----:B------:R-:W-:-:S07]  /*15d0*/  FFMA R0, R0, R3, R0 ;  /* 0x0000000300007223 */ /* 0x000fce0000000000 */
.L_x_20:
[----:B------:R-:W-:Y:S05]  /*15e0*/  BSYNC.RECONVERGENT B1 ;  /* 0x0000000000017941 */ /* 0x000fea0003800200 */
.L_x_18:
[----:B------:R-:W-:-:S04]  /*15f0*/  FADD R3, -R0, 1 ;  /* 0x3f80000000037421 */ /* 0x000fc80000000100 */
[----:B------:R-:W-:-:S04]  /*1600*/  FMUL R3, R3, R0 ;  /* 0x0000000003037220 */ /* 0x000fc80000400000 */
[----:B------:R-:W-:-:S05]  /*1610*/  FMUL R3, R6, R3 ;  /* 0x0000000306037220 */ /* 0x000fca0000400000 */
[----:B------:R1:W-:Y:S02]  /*1620*/  STG.E desc[UR20][R4.64+0x8], R3 ;  /* 0x0000080304007986 */ /* 0x0003e4000c101914 */
.L_x_15:
[----:B------:R-:W-:Y:S05]  /*1630*/  BSYNC.RECONVERGENT B0 ;  /* 0x0000000000007941 */ /* 0x000fea0003800200 */
.L_x_14:
[----:B------:R-:W2:Y:S02]  /*1640*/  LDCU UR6, c[0x0][0x398] ;  /* 0x00007300ff0677ac */ /* 0x000ea40008000800 */
[----:B--2---:R-:W-:Y:S01]  /*1650*/  UISETP.GE.AND UP0, UPT, UR6, 0x3, UPT ;  /* 0x000000030600788c */ /* 0x004fe2000bf06270 */
[----:B------:R-:W-:Y:S08]  /*1660*/  BAR.SYNC.DEFER_BLOCKING 0x0 ;  /* 0x0000000000007b1d */ /* 0x000ff00000010000 */
[----:B------:R-:W-:Y:S05]  /*1670*/  BRA.U !UP0, `(.L_x_21) ;  /* 0x0000000d08387547 */ /* 0x000fea000b800000 */
[----:B------:R-:W-:Y:S01]  /*1680*/  MOV R2, UR8 ;  /* 0x0000000800027c02 */ /* 0x000fe20008000f00 */
[----:B01----:R-:W-:Y:S01]  /*1690*/  IMAD.U32 R3, RZ, RZ, UR9 ;  /* 0x00000009ff037e24 */ /* 0x003fe2000f8e00ff */
[----:B------:R-:W-:Y:S02]  /*16a0*/  MOV R4, UR8 ;  /* 0x0000000800047c02 */ /* 0x000fe40008000f00 */
[----:B------:R-:W-:Y:S02]  /*16b0*/  MOV R5, UR9 ;  /* 0x0000000900057c02 */ /* 0x000fe40008000f00 */
[----:B------:R-:W2:Y:S04]  /*16c0*/  LDG.E R2, desc[UR20][R2.64+-0x8] ;  /* 0xfffff81402027981 */ /* 0x000ea8000c1e1900 */
[----:B------:R-:W3:Y:S01]  /*16d0*/  LDG.E R4, desc[UR20][R4.64+-0x4] ;  /* 0xfffffc1404047981 */ /* 0x000ee2000c1e1900 */
[----:B------:R-:W-:Y:S01]  /*16e0*/  UMOV UR13, UR12 ;  /* 0x0000000c000d7c82 */ /* 0x000fe20008000000 */
[----:B--2---:R-:W-:-:S02]  /*16f0*/  LOP3.LUT R0, RZ, R2, RZ, 0x33, !PT ;  /* 0x00000002ff007212 */ /* 0x004fc400078e33ff */
[----:B------:R-:W-:-:S03]  /*1700*/  IADD3 R21, PT, PT, R19, -R2, RZ ;  /* 0x8000000213157210 */ /* 0x000fc60007ffe0ff */
[----:B---3--:R-:W-:-:S07]  /*1710*/  IMAD R23, R4, R0, R23 ;  /* 0x0000000004177224 */ /* 0x008fce00078e0217 */
.L_x_33:
[----:B------:R-:W0:Y:S02]  /*1720*/  LDCU.64 UR10, c[0x0][0x390] ;  /* 0x00007200ff0a77ac */ /* 0x000e240008000a00 */
[----:B0-----:R-:W-:-:S06]  /*1730*/  UIMAD.WIDE.U32 UR10, UR13, 0x4, UR10 ;  /* 0x000000040d0a78a5 */ /* 0x001fcc000f8e000a */
[----:B------:R-:W-:Y:S02]  /*1740*/  MOV R2, UR10 ;  /* 0x0000000a00027c02 */ /* 0x000fe40008000f00 */
[----:B------:R-:W-:-:S05]  /*1750*/  MOV R3, UR11 ;  /* 0x0000000b00037c02 */ /* 0x000fca0008000f00 */
        /* <DEDUP_REMOVED lines=9> */
[----:B--2---:R-:W-:-:S13]  /*17f0*/  R2UR UR18, R2 ;  /* 0x00000000021272ca */ /* 0x004fda00000e0000 */
[----:B------:R-:W-:-:S09]  /*1800*/  UISETP.GE.AND UP0, UPT, UR18, 0x1, UPT ;  /* 0x000000011200788c */ /* 0x000fd2000bf06270 */
[----:B------:R-:W-:Y:S05]  /*1810*/  BRA.U !UP0, `(.L_x_24) ;  /* 0x0000000508b47547 */ /* 0x000fea000b800000 */
[----:B------:R-:W-:Y:S01]  /*1820*/  UISETP.GE.U32.AND UP1, UPT, UR18, 0x8, UPT ;  /* 0x000000081200788c */ /* 0x000fe2000bf26070 */
[----:B------:R-:W-:Y:S01]  /*1830*/  IADD3 R25, PT, PT, R0, 0x1, RZ ;  /* 0x0000000100197810 */ /* 0x000fe20007ffe0ff */
[----:B------:R-:W-:Y:S01]  /*1840*/  ULOP3.LUT UR19, UR18, 0x7, URZ, 0xc0, !UPT ;  /* 0x0000000712137892 */ /* 0x000fe2000f8ec0ff */
[----:B------:R-:W-:Y:S01]  /*1850*/  IADD3 R22, PT, PT, R23, R16, RZ ;  /* 0x0000001017167210 */ /* 0x000fe20007ffe0ff */
[----:B------:R-:W-:Y:S01]  /*1860*/  UMOV UR6, URZ ;  /* 0x000000ff00067c82 */ /* 0x000fe20008000000 */
[----:B------:R-:W-:Y:S01]  /*1870*/  MOV R12, RZ ;  /* 0x000000ff000c7202 */ /* 0x000fe20000000f00 */
[----:B------:R-:W-:-:S03]  /*1880*/  UISETP.NE.AND UP0, UPT, UR19, URZ, UPT ;  /* 0x000000ff1300728c */ /* 0x000fc6000bf05270 */
[----:B------:R-:W-:Y:S08]  /*1890*/  BRA.U !UP1, `(.L_x_25) ;  /* 0x0000000109ac7547 */ /* 0x000ff0000b800000 */
[----:B------:R-:W-:Y:S01]  /*18a0*/  MOV R12, RZ ;  /* 0x000000ff000c7202 */ /* 0x000fe20000000f00 */
[----:B------:R-:W-:Y:S01]  /*18b0*/  ULOP3.LUT UR6, UR18, 0x7ffffff8, URZ, 0xc0, !UPT ;  /* 0x7ffffff812067892 */ /* 0x000fe2000f8ec0ff */
[----:B------:R-:W-:-:S11]  /*18c0*/  UMOV UR7, URZ ;  /* 0x000000ff00077c82 */ /* 0x000fd60008000000 */
.L_x_26:
[----:B------:R-:W0:Y:S01]  /*18d0*/  LDC.64 R8, c[0x0][0x388] ;  /* 0x0000e200ff087b82 */ /* 0x000e220000000a00 */
[----:B------:R-:W-:Y:S01]  /*18e0*/  IMAD R7, R25, UR7, R22 ;  /* 0x0000000719077c24 */ /* 0x000fe2000f8e0216 */
[----:B------:R-:W-:-:S06]  /*18f0*/  IADD3 R5, PT, PT, R19, UR7, RZ ;  /* 0x0000000713057c10 */ /* 0x000fcc000fffe0ff */
[----:B------:R-:W1:Y:S01]  /*1900*/  LDC.64 R2, c[0x0][0x380] ;  /* 0x0000e000ff027b82 */ /* 0x000e620000000a00 */
[----:B0-----:R-:W-:-:S05]  /*1910*/  IMAD.WIDE R8, R7, 0x4, R8 ;  /* 0x0000000407087825 */ /* 0x001fca00078e0208 */
[----:B------:R0:W2:Y:S01]  /*1920*/  LDG.E R28, desc[UR20][R8.64] ;  /* 0x00000014081c7981 */ /* 0x0000a2000c1e1900 */
[----:B-1----:R-:W-:-:S04]  /*1930*/  IMAD.WIDE R2, R5, 0xc, R2 ;  /* 0x0000000c05027825 */ /* 0x002fc800078e0202 */
[C---:B------:R-:W-:Y:S01]  /*1940*/  IMAD.WIDE R26, R25.reuse, 0x4, R8 ;  /* 0x00000004191a7825 */ /* 0x040fe200078e0208 */
[----:B------:R-:W2:Y:S04]  /*1950*/  LDG.E R29, desc[UR20][R2.64+0x8] ;  /* 0x00000814021d7981 */ /* 0x000ea8000c1e1900 */
[----:B------:R-:W3:Y:S04]  /*1960*/  LDG.E R13, desc[UR20][R2.64+0x14] ;  /* 0x00001414020d7981 */ /* 0x000ee8000c1e1900 */
[----:B------:R-:W3:Y:S01]  /*1970*/  LDG.E R24, desc[UR20][R26.64] ;  /* 0x000000141a187981 */ /* 0x000ee2000c1e1900 */
[----:B------:R-:W-:-:S03]  /*1980*/  IMAD.WIDE R10, R25, 0x4, R26 ;  /* 0x00000004190a7825 */ /* 0x000fc600078e021a */
[----:B------:R-:W4:Y:S01]  /*1990*/  LDG.E R0, desc[UR20][R2.64+0x20] ;  /* 0x0000201402007981 */ /* 0x000f22000c1e1900 */
[----:B------:R-:W-:-:S03]  /*19a0*/  IMAD.WIDE R6, R25, 0x4, R10 ;  /* 0x0000000419067825 */ /* 0x000fc600078e020a */
[----:B------:R-:W4:Y:S01]  /*19b0*/  LDG.E R11, desc[UR20][R10.64] ;  /* 0x000000140a0b7981 */ /* 0x000f22000c1e1900 */
[----:B------:R-:W-:-:S04]  /*19c0*/  IMAD.WIDE R4, R25, 0x4, R6 ;  /* 0x0000000419047825 */ /* 0x000fc800078e0206 */
[----:B0-----:R-:W-:Y:S01]  /*19d0*/  IMAD.WIDE R8, R25, 0x4, R4 ;  /* 0x0000000419087825 */ /* 0x001fe200078e0204 */
[----:B------:R0:W5:Y:S04]  /*19e0*/  LDG.E R10, desc[UR20][R6.64] ;  /* 0x00000014060a7981 */ /* 0x000168000c1e1900 */
[----:B------:R-:W5:Y:S04]  /*19f0*/  LDG.E R4, desc[UR20][R4.64] ;  /* 0x0000001404047981 */ /* 0x000f68000c1e1900 */
[----:B------:R-:W5:Y:S01]  /*1a00*/  LDG.E R5, desc[UR20][R2.64+0x50] ;  /* 0x0000501402057981 */ /* 0x000f62000c1e1900 */
[----:B--2---:R-:W-:-:S03]  /*1a10*/  FFMA R28, R29, R28, R12 ;  /* 0x0000001c1d1c7223 */ /* 0x004fc6000000000c */
[----:B------:R-:W5:Y:S01]  /*1a20*/  LDG.E R29, desc[UR20][R2.64+0x2c] ;  /* 0x00002c14021d7981 */ /* 0x000f62000c1e1900 */
[----:B---3--:R-:W-:Y:S01]  /*1a30*/  FFMA R27, R13, R24, R28 ;  /* 0x000000180d1b7223 */ /* 0x008fe2000000001c */
[C---:B------:R-:W-:Y:S02]  /*1a40*/  IMAD.WIDE R12, R25.reuse, 0x4, R8 ;  /* 0x00000004190c7825 */ /* 0x040fe400078e0208 */
[----:B------:R-:W2:Y:S04]  /*1a50*/  LDG.E R24, desc[UR20][R2.64+0x38] ;  /* 0x0000381402187981 */ /* 0x000ea8000c1e1900 */
[----:B------:R-:W3:Y:S01]  /*1a60*/  LDG.E R9, desc[UR20][R8.64] ;  /* 0x0000001408097981 */ /* 0x000ee2000c1e1900 */
[----:B0-----:R-:W-:-:S03]  /*1a70*/  IMAD.WIDE R6, R25, 0x4, R12 ;  /* 0x0000000419067825 */ /* 0x001fc600078e020c */
[----:B------:R-:W3:Y:S04]  /*1a80*/  LDG.E R28, desc[UR20][R2.64+0x44] ;  /* 0x00004414021c7981 */ /* 0x000ee8000c1e1900 */
[----:B------:R-:W3:Y:S04]  /*1a90*/  LDG.E R26, desc[UR20][R12.64] ;  /* 0x000000140c1a7981 */ /* 0x000ee8000c1e1900 */
[----:B------:R-:W3:Y:S04]  /*1aa0*/  LDG.E R6, desc[UR20][R6.64] ;  /* 0x0000001406067981 */ /* 0x000ee8000c1e1900 */
[----:B------:R-:W3:Y:S01]  /*1ab0*/  LDG.E R12, desc[UR20][R2.64+0x5c] ;  /* 0x00005c14020c7981 */ /* 0x000ee2000c1e1900 */
[----:B----4-:R-:W-:Y:S01]  /*1ac0*/  FFMA R0, R0, R11, R27 ;  /* 0x0000000b00007223 */ /* 0x010fe2000000001b */
[----:B------:R-:W-:-:S04]  /*1ad0*/  UIADD3 UR7, UPT, UPT, UR7, 0x8, URZ ;  /* 0x0000000807077890 */ /* 0x000fc8000fffe0ff */
[----:B------:R-:W-:Y:S01]  /*1ae0*/  UISETP.NE.AND UP1, UPT, UR7, UR6, UPT ;  /* 0x000000060700728c */ /* 0x000fe2000bf25270 */
[----:B-----5:R-:W-:-:S04]  /*1af0*/  FFMA R29, R29, R10, R0 ;  /* 0x0000000a1d1d7223 */ /* 0x020fc80000000000 */
[----:B--2---:R-:W-:-:S04]  /*1b00*/  FFMA R29, R24, R4, R29 ;  /* 0x00000004181d7223 */ /* 0x004fc8000000001d */
[----:B---3--:R-:W-:-:S04]  /*1b10*/  FFMA R28, R28, R9, R29 ;  /* 0x000000091c1c7223 */ /* 0x008fc8000000001d */
[----:B------:R-:W-:-:S04]  /*1b20*/  FFMA R5, R5, R26, R28 ;  /* 0x0000001a05057223 */ /* 0x000fc8000000001c */
[----:B------:R-:W-:Y:S01]  /*1b30*/  FFMA R12, R12, R6, R5 ;  /* 0x000000060c0c7223 */ /* 0x000fe20000000005 */
[----:B------:R-:W-:Y:S06]  /*1b40*/  BRA.U UP1, `(.L_x_26) ;  /* 0xfffffffd01607547 */ /* 0x000fec000b83ffff */
.L_x_25:
[----:B------:R-:W-:Y:S05]  /*1b50*/  BRA.U !UP0, `(.L_x_24) ;  /* 0x0000000108e47547 */ /* 0x000fea000b800000 */
[----:B------:R-:W-:Y:S02]  /*1b60*/  UISETP.GE.U32.AND UP0, UPT, UR19, 0x4, UPT ;  /* 0x000000041300788c */ /* 0x000fe4000bf06070 */
[----:B------:R-:W-:-:S04]  /*1b70*/  ULOP3.LUT UR7, UR18, 0x3, URZ, 0xc0, !UPT ;  /* 0x0000000312077892 */ /* 0x000fc8000f8ec0ff */
[----:B------:R-:W-:-:S03]  /*1b80*/  UISETP.NE.AND UP1, UPT, UR7, URZ, UPT ;  /* 0x000000ff0700728c */ /* 0x000fc6000bf25270 */
[----:B------:R-:W-:Y:S08]  /*1b90*/  BRA.U !UP0, `(.L_x_27) ;  /* 0x0000000108587547 */ /* 0x000ff0000b800000 */
[----:B------:R-:W0:Y:S01]  /*1ba0*/  LDC.64 R6, c[0x0][0x388] ;  /* 0x0000e200ff067b82 */ /* 0x000e220000000a00 */
[----:B------:R-:W-:Y:S01]  /*1bb0*/  IMAD R9, R25, UR6, R22 ;  /* 0x0000000619097c24 */ /* 0x000fe2000f8e0216 */
[----:B------:R-:W-:-:S06]  /*1bc0*/  IADD3 R5, PT, PT, R19, UR6, RZ ;  /* 0x0000000613057c10 */ /* 0x000fcc000fffe0ff */
[----:B------:R-:W1:Y:S01]  /*1bd0*/  LDC.64 R2, c[0x0][0x380] ;  /* 0x0000e000ff027b82 */ /* 0x000e620000000a00 */
[----:B0-----:R-:W-:-:S04]  /*1be0*/  IMAD.WIDE R6, R9, 0x4, R6 ;  /* 0x0000000409067825 */ /* 0x001fc800078e0206 */
[----:B-1----:R-:W-:-:S04]  /*1bf0*/  IMAD.WIDE R2, R5, 0xc, R2 ;  /* 0x0000000c05027825 */ /* 0x002fc800078e0202 */
[C---:B------:R-:W-:Y:S01]  /*1c00*/  IMAD.WIDE R4, R25.reuse, 0x4, R6 ;  /* 0x0000000419047825 */ /* 0x040fe200078e0206 */
[----:B------:R-:W2:Y:S04]  /*1c10*/  LDG.E R13, desc[UR20][R2.64+0x8] ;  /* 0x00000814020d7981 */ /* 0x000ea8000c1e1900 */
[----:B------:R-:W2:Y:S01]  /*1c20*/  LDG.E R6, desc[UR20][R6.64] ;  /* 0x0000001406067981 */ /* 0x000ea2000c1e1900 */
[----:B------:R-:W-:-:S03]  /*1c30*/  IMAD.WIDE R8, R25, 0x4, R4 ;  /* 0x0000000419087825 */ /* 0x000fc600078e0204 */
[----:B------:R-:W3:Y:S04]  /*1c40*/  LDG.E R4, desc[UR20][R4.64] ;  /* 0x0000001404047981 */ /* 0x000ee8000c1e1900 */
[----:B------:R-:W3:Y:S01]  /*1c50*/  LDG.E R0, desc[UR20][R2.64+0x14] ;  /* 0x0000141402007981 */ /* 0x000ee2000c1e1900 */
[----:B------:R-:W-:-:S03]  /*1c60*/  IMAD.WIDE R10, R25, 0x4, R8 ;  /* 0x00000004190a7825 */ /* 0x000fc600078e0208 */
[----:B------:R-:W4:Y:S04]  /*1c70*/  LDG.E R24, desc[UR20][R8.64] ;  /* 0x0000001408187981 */ /* 0x000f28000c1e1900 */
[----:B------:R-:W4:Y:S04]  /*1c80*/  LDG.E R27, desc[UR20][R2.64+0x20] ;  /* 0x00002014021b7981 */ /* 0x000f28000c1e1900 */
[----:B------:R-:W5:Y:S04]  /*1c90*/  LDG.E R29, desc[UR20][R2.64+0x2c] ;  /* 0x00002c14021d7981 */ /* 0x000f68000c1e1900 */
[----:B------:R-:W5:Y:S01]  /*1ca0*/  LDG.E R10, desc[UR20][R10.64] ;  /* 0x000000140a0a7981 */ /* 0x000f62000c1e1900 */
[----:B------:R-:W-:Y:S01]  /*1cb0*/  UIADD3 UR6, UPT, UPT, UR6, 0x4, URZ ;  /* 0x0000000406067890 */ /* 0x000fe2000fffe0ff */
[----:B--2---:R-:W-:-:S04]  /*1cc0*/  FFMA R13, R13, R6, R12 ;  /* 0x000000060d0d7223 */ /* 0x004fc8000000000c */
[----:B---3--:R-:W-:-:S04]  /*1cd0*/  FFMA R0, R0, R4, R13 ;  /* 0x0000000400007223 */ /* 0x008fc8000000000d */
[----:B----4-:R-:W-:-:S04]  /*1ce0*/  FFMA R0, R27, R24, R0 ;  /* 0x000000181b007223 */ /* 0x010fc80000000000 */
[----:B-----5:R-:W-:-:S07]  /*1cf0*/  FFMA R12, R29, R10, R0 ;  /* 0x0000000a1d0c7223 */ /* 0x020fce0000000000 */
.L_x_27:
[----:B------:R-:W-:Y:S05]  /*1d00*/  BRA.U !UP1, `(.L_x_24) ;  /* 0x0000000109787547 */ /* 0x000fea000b800000 */
[----:B------:R-:W-:Y:S01]  /*1d10*/  UISETP.NE.AND UP0, UPT, UR7, 0x1, UPT ;  /* 0x000000010700788c */ /* 0x000fe2000bf05270 */
[----:B------:R-:W-:Y:S01]  /*1d20*/  HFMA2 R3, -RZ, RZ, 0, 7.152557373046875e-07 ;  /* 0x0000000cff037431 */ /* 0x000fe200000001ff */
[----:B------:R-:W-:Y:S01]  /*1d30*/  ULOP3.LUT UR7, UR18, 0x1, URZ, 0xc0, !UPT ;  /* 0x0000000112077892 */ /* 0x000fe2000f8ec0ff */
[----:B------:R-:W-:Y:S02]  /*1d40*/  IMAD.MOV.U32 R7, RZ, RZ, 0x4 ;  /* 0x00000004ff077424 */ /* 0x000fe400078e00ff */
[----:B------:R-:W-:Y:S01]  /*1d50*/  HFMA2 R11, -RZ, RZ, 0, 2.384185791015625e-07 ;  /* 0x00000004ff0b7431 */ /* 0x000fe200000001ff */
[----:B------:R-:W-:Y:S01]  /*1d60*/  MOV R9, 0xc ;  /* 0x0000000c00097802 */ /* 0x000fe20000000f00 */
[----:B------:R-:W-:Y:S01]  /*1d70*/  UISETP.NE.U32.AND UP1, UPT, UR7, 0x1, UPT ;  /* 0x000000010700788c */ /* 0x000fe2000bf25070 */
[----:B------:R-:W-:-:S03]  /*1d80*/  PLOP3.LUT P0, PT, PT, PT, UP0, 0x80, 0x8 ;  /* 0x000000000008781c */ /* 0x000fc60003f0f008 */
[----:B------:R-:W0:Y:S02]  /*1d90*/  @UP0 LDCU.128 UR24, c[0x0][0x380] ;  /* 0x00007000ff1807ac */ /* 0x000e240008000c00 */
[----:B------:R-:W-:-:S05]  /*1da0*/  PLOP3.LUT P1, PT, PT, PT, UP1, 0x80, 0x8 ;  /* 0x000000000008781c */ /* 0x000fca0003f2f018 */
[----:B------:R-:W1:Y:S03]  /*1db0*/  @!UP1 LDCU.128 UR28, c[0x0][0x380] ;  /* 0x00007000ff1c97ac */ /* 0x000e660008000c00 */
[----:B------:R-:W-:Y:S01]  /*1dc0*/  @P0 IMAD R6, R25, UR6, R22 ;  /* 0x0000000619060c24 */ /* 0x000fe2000f8e0216 */
[----:B------:R-:W-:Y:S01]  /*1dd0*/  @P0 IADD3 R2, PT, PT, R19, UR6, RZ ;  /* 0x0000000613020c10 */ /* 0x000fe2000fffe0ff */
[----:B------:R-:W-:-:S06]  /*1de0*/  @UP0 UIADD3 UR6, UPT, UPT, UR6, 0x2, URZ ;  /* 0x0000000206060890 */ /* 0x000fcc000fffe0ff */
[----:B------:R-:W-:Y:S01]  /*1df0*/  @!P1 IADD3 R8, PT, PT, R19, UR6, RZ ;  /* 0x0000000613089c10 */ /* 0x000fe2000fffe0ff */
[----:B0-----:R-:W-:-:S04]  /*1e00*/  @P0 IMAD.WIDE R6, R6, R7, UR26 ;  /* 0x0000001a06060e25 */ /* 0x001fc8000f8e0207 */
[----:B------:R-:W-:Y:S01]  /*1e10*/  @P0 IMAD.WIDE R2, R2, R3, UR24 ;  /* 0x0000001802020e25 */ /* 0x000fe2000f8e0203 */
[----:B------:R-:W2:Y:S03]  /*1e20*/  @P0 LDG.E R13, desc[UR20][R6.64] ;  /* 0x00000014060d0981 */ /* 0x000ea6000c1e1900 */
[C---:B------:R-:W-:Y:S01]  /*1e30*/  @P0 IMAD.WIDE R4, R25.reuse, 0x4, R6 ;  /* 0x0000000419040825 */ /* 0x040fe200078e0206 */
[----:B------:R-:W2:Y:S03]  /*1e40*/  @P0 LDG.E R19, desc[UR20][R2.64+0x8] ;  /* 0x0000081402130981 */ /* 0x000ea6000c1e1900 */
[----:B------:R-:W-:Y:S01]  /*1e50*/  @!P1 IMAD R10, R25, UR6, R22 ;  /* 0x00000006190a9c24 */ /* 0x000fe2000f8e0216 */
[----:B------:R-:W3:Y:S01]  /*1e60*/  @P0 LDG.E R0, desc[UR20][R2.64+0x14] ;  /* 0x0000141402000981 */ /* 0x000ee2000c1e1900 */
[----:B-1----:R-:W-:-:S03]  /*1e70*/  @!P1 IMAD.WIDE R8, R8, R9, UR28 ;  /* 0x0000001c08089e25 */ /* 0x002fc6000f8e0209 */
[----:B------:R-:W3:Y:S01]  /*1e80*/  @P0 LDG.E R4, desc[UR20][R4.64] ;  /* 0x0000001404040981 */ /* 0x000ee2000c1e1900 */
[----:B------:R-:W-:-:S03]  /*1e90*/  @!P1 IMAD.WIDE R10, R10, R11, UR30 ;  /* 0x0000001e0a0a9e25 */ /* 0x000fc6000f8e020b */
[----:B------:R-:W4:Y:S04]  /*1ea0*/  @!P1 LDG.E R9, desc[UR20][R8.64+0x8] ;  /* 0x0000081408099981 */ /* 0x000f28000c1e1900 */
[----:B------:R-:W4:Y:S01]  /*1eb0*/  @!P1 LDG.E R10, desc[UR20][R10.64] ;  /* 0x000000140a0a9981 */ /* 0x000f22000c1e1900 */
[----:B--2---:R-:W-:-:S04]  /*1ec0*/  @P0 FFMA R13, R19, R13, R12 ;  /* 0x0000000d130d0223 */ /* 0x004fc8000000000c */
[----:B---3--:R-:W-:-:S04]  /*1ed0*/  @P0 FFMA R12, R0, R4, R13 ;  /* 0x00000004000c0223 */ /* 0x008fc8000000000d */
[----:B----4-:R-:W-:-:S07]  /*1ee0*/  @!P1 FFMA R12, R9, R10, R12 ;  /* 0x0000000a090c9223 */ /* 0x010fce000000000c */
.L_x_24:
[----:B------:R-:W0:Y:S01]  /*1ef0*/  LDC.64 R4, c[0x0][0x380] ;  /* 0x0000e000ff047b82 */ /* 0x000e220000000a00 */
[----:B------:R-:W-:-:S05]  /*1f00*/  IADD3 R3, PT, PT, R21, R16, RZ ;  /* 0x0000001015037210 */ /* 0x000fca0007ffe0ff */
[----:B0-----:R-:W-:-:S05]  /*1f10*/  IMAD.WIDE R4, R3, 0xc, R4 ;  /* 0x0000000c03047825 */ /* 0x001fca00078e0204 */
[----:B------:R-:W2:Y:S01]  /*1f20*/  LDG.E R0, desc[UR20][R4.64] ;  /* 0x0000001404007981 */ /* 0x000ea2000c1e1900 */
[----:B------:R-:W-:Y:S01]  /*1f30*/  BSSY.RECONVERGENT B1, `(.L_x_28) ;  /* 0x000001d000017945 */ /* 0x000fe20003800200 */
[----:B------:R-:W-:Y:S02]  /*1f40*/  MOV R2, 0x3f800000 ;  /* 0x3f80000000027802 */ /* 0x000fe40000000f00 */
[----:B--2---:R-:W-:-:S13]  /*1f50*/  FSETP.NEU.AND P0, PT, R0, RZ, PT ;  /* 0x000000ff0000720b */ /* 0x004fda0003f0d000 */
[----:B------:R-:W-:Y:S05]  /*1f60*/  @!P0 BRA `(.L_x_29) ;  /* 0x0000000000648947 */ /* 0x000fea0003800000 */
        /* <DEDUP_REMOVED lines=20> */
[----:B0-----:R-:W-:Y:S01]  /*20b0*/  IMAD R7, R7, 0x800000, -R2 ;  /* 0x0080000007077824 */ /* 0x001fe200078e0a02 */
[----:B------:R-:W-:Y:S02]  /*20c0*/  FSEL R2, RZ, +INF , !P1 ;  /* 0x7f800000ff027808 */ /* 0x000fe40004800000 */
[----:B------:R-:W-:-:S04]  /*20d0*/  FMUL R8, R8, R9 ;  /* 0x0000000908087220 */ /* 0x000fc80000400000 */
[----:B------:R-:W-:Y:S01]  /*20e0*/  @!P0 FMUL R2, R7, R8 ;  /* 0x0000000807028220 */ /* 0x000fe20000400000 */
[----:B------:R-:W-:-:S07]  /*20f0*/  @P2 FADD R2, -R0, 2.7182817459106445312 ;  /* 0x402df85400022421 */ /* 0x000fce0000000100 */
.L_x_29:
[----:B------:R-:W-:Y:S05]  /*2100*/  BSYNC.RECONVERGENT B1 ;  /* 0x0000000000017941 */ /* 0x000fea0003800200 */
.L_x_28:
        /* <DEDUP_REMOVED lines=10> */
.L_x_31:
[----:B------:R-:W0:Y:S02]  /*21b0*/  MUFU.RCP R0, R7 ;  /* 0x0000000700007308 */ /* 0x000e240000001000 */
[----:B0-----:R-:W-:-:S04]  /*21c0*/  FFMA R2, R7, R0, -1 ;  /* 0xbf80000007027423 */ /* 0x001fc80000000000 */
[----:B------:R-:W-:-:S04]  /*21d0*/  FADD.FTZ R3, -R2, -RZ ;  /* 0x800000ff02037221 */ /* 0x000fc80000010100 */
[----:B------:R-:W-:-:S07]  /*21e0*/  FFMA R0, R0, R3, R0 ;  /* 0x0000000300007223 */ /* 0x000fce0000000000 */
.L_x_32:
[----:B------:R-:W-:Y:S05]  /*21f0*/  BSYNC.RECONVERGENT B1 ;  /* 0x0000000000017941 */ /* 0x000fea0003800200 */
.L_x_30:
[----:B------:R-:W-:Y:S01]  /*2200*/  FADD R3, -R0, 1 ;  /* 0x3f80000000037421 */ /* 0x000fe20000000100 */
[----:B------:R-:W-:-:S03]  /*2210*/  MOV R2, UR10 ;  /* 0x0000000a00027c02 */ /* 0x000fc60008000f00 */
[----:B------:R-:W-:-:S04]  /*2220*/  FMUL R3, R3, R0 ;  /* 0x0000000003037220 */ /* 0x000fc80000400000 */
[----:B------:R-:W-:Y:S01]  /*2230*/  FMUL R7, R3, R12 ;  /* 0x0000000c03077220 */ /* 0x000fe20000400000 */
[----:B------:R-:W-:-:S04]  /*2240*/  MOV R3, UR11 ;  /* 0x0000000b00037c02 */ /* 0x000fc80008000f00 */
[----:B------:R0:W-:Y:S04]  /*2250*/  STG.E desc[UR20][R4.64+0x8], R7 ;  /* 0x0000080704007986 */ /* 0x0001e8000c101914 */
[----:B------:R0:W5:Y:S02]  /*2260*/  LDG.E R0, desc[UR20][R2.64] ;  /* 0x0000001402007981 */ /* 0x000164000c1e1900 */
.L_x_23:
[----:B------:R-:W-:Y:S05]  /*2270*/  BSYNC.RECONVERGENT B0 ;  /* 0x0000000000007941 */ /* 0x000fea0003800200 */
.L_x_22:
[----:B------:R-:W1:Y:S01]  /*2280*/  LDCU.64 UR6, c[0x0][0x390] ;  /* 0x00007200ff0677ac */ /* 0x000e620008000a00 */
[----:B------:R-:W-:-:S04]  /*2290*/  UIADD3 UR10, UPT, UPT, UR13, -0x1, URZ ;  /* 0xffffffff0d0a7890 */ /* 0x000fc8000fffe0ff */
[----:B-1----:R-:W-:-:S06]  /*22a0*/  UIMAD.WIDE.U32 UR6, UR10, 0x4, UR6 ;  /* 0x000000040a0678a5 */ /* 0x002fcc000f8e0006 */
[----:B0-----:R-:W-:Y:S02]  /*22b0*/  MOV R2, UR6 ;  /* 0x0000000600027c02 */ /* 0x001fe40008000f00 */
[----:B------:R-:W-:-:S05]  /*22c0*/  MOV R3, UR7 ;  /* 0x0000000700037c02 */ /* 0x000fca0008000f00 */
[----:B------:R-:W2:Y:S01]  /*22d0*/  LDG.E R2, desc[UR20][R2.64] ;  /* 0x0000001402027981 */ /* 0x000ea2000c1e1900 */
[----:B------:R-:W-:Y:S01]  /*22e0*/  UISETP.GT.U32.AND UP0, UPT, UR13, 0x1, UPT ;  /* 0x000000010d00788c */ /* 0x000fe2000bf04070 */
[----:B-----5:R-:W-:Y:S02]  /*22f0*/  IADD3 R21, PT, PT, -R0, R21, RZ ;  /* 0x0000001500157210 */ /* 0x020fe40007ffe1ff */
[----:B------:R-:W-:Y:S01]  /*2300*/  MOV R19, R20 ;  /* 0x0000001400137202 */ /* 0x000fe20000000f00 */
[----:B------:R-:W-:Y:S01]  /*2310*/  UMOV UR13, UR10 ;  /* 0x0000000a000d7c82 */ /* 0x000fe20008000000 */
[----:B------:R-:W-:Y:S01]  /*2320*/  BAR.SYNC.DEFER_BLOCKING 0x0 ;  /* 0x0000000000007b1d */ /* 0x000fe20000010000 */
[----:B--2---:R-:W-:-:S05]  /*2330*/  LOP3.LUT R4, RZ, R2, RZ, 0x33, !PT ;  /* 0x00000002ff047212 */ /* 0x004fca00078e33ff */
[----:B------:R-:W-:Y:S01]  /*2340*/  IMAD R23, R4, R0, R23 ;  /* 0x0000000004177224 */ /* 0x000fe200078e0217 */
[----:B------:R-:W-:Y:S06]  /*2350*/  BRA.U UP0, `(.L_x_33) ;  /* 0xfffffff100f07547 */ /* 0x000fec000b83ffff */
.L_x_21:
[----:B------:R-:W2:Y:S02]  /*2360*/  LDCU UR6, c[0x0][0x398] ;  /* 0x00007300ff0677ac */ /* 0x000ea40008000800 */
[----:B--2---:R-:W-:-:S09]  /*2370*/  UISETP.GE.AND UP0, UPT, UR6, 0x2, UPT ;  /* 0x000000020600788c */ /* 0x004fd2000bf06270 */
[----:B------:R-:W-:Y:S05]  /*2380*/  BRA.U !UP0, `(.L_x_34) ;  /* 0x0000000108e07547 */ /* 0x000fea000b800000 */
[----:B------:R-:W-:Y:S02]  /*2390*/  HFMA2 R10, -RZ, RZ, 0, 5.9604644775390625e-08 ;  /* 0x00000001ff0a7431 */ /* 0x000fe400000001ff */
[----:B------:R-:W-:Y:S02]  /*23a0*/  IMAD.MOV.U32 R0, RZ, RZ, RZ ;  /* 0x000000ffff007224 */ /* 0x000fe400078e00ff */
[----:B------:R-:W-:Y:S01]  /*23b0*/  HFMA2 R13, -RZ, RZ, 0, 0 ;  /* 0x00000000ff0d7431 */ /* 0x000fe200000001ff */
[----:B------:R-:W-:-:S07]  /*23c0*/  MOV R11, R14 ;  /* 0x0000000e000b7202 */ /* 0x000fce0000000f00 */
.L_x_39:
[----:B01----:R-:W0:Y:S02]  /*23d0*/  LDC.64 R2, c[0x0][0x390] ;  /* 0x0000e400ff027b82 */ /* 0x003e240000000a00 */
[----:B0-----:R-:W-:-:S05]  /*23e0*/  IMAD.WIDE.U32 R2, R10, 0x4, R2 ;  /* 0x000000040a027825 */ /* 0x001fca00078e0002 */
[----:B------:R-:W2:Y:S01]  /*23f0*/  LDG.E R6, desc[UR20][R2.64] ;  /* 0x0000001402067981 */ /* 0x000ea2000c1e1900 */
[----:B------:R-:W-:Y:S01]  /*2400*/  BSSY.RECONVERGENT B0, `(.L_x_35) ;  /* 0x0000026000007945 */ /* 0x000fe20003800200 */
[----:B------:R-:W-:Y:S02]  /*2410*/  MOV R12, R11 ;  /* 0x0000000b000c7202 */ /* 0x000fe40000000f00 */
[----:B--2---:R-:W-:-:S13]  /*2420*/  ISETP.GE.AND P0, PT, R16, R6, PT ;  /* 0x000000061000720c */ /* 0x004fda0003f06270 */
[----:B------:R-:W-:Y:S05]  /*2430*/  @P0 BRA `(.L_x_36) ;  /* 0x0000000000880947 */ /* 0x000fea0003800000 */
[----:B------:R-:W0:Y:S01]  /*2440*/  LDC.64 R4, c[0x0][0x380] ;  /* 0x0000e000ff047b82 */ /* 0x000e220000000a00 */
[----:B------:R-:W2:Y:S01]  /*2450*/  LDG.E R21, desc[UR20][R2.64+-0x4] ;  /* 0xfffffc1402157981 */ /* 0x000ea2000c1e1900 */
[----:B------:R-:W-:-:S05]  /*2460*/  IADD3 R7, PT, PT, R11, R16, RZ ;  /* 0x000000100b077210 */ /* 0x000fca0007ffe0ff */
[----:B0-----:R-:W-:-:S05]  /*2470*/  IMAD.WIDE R6, R7, 0xc, R4 ;  /* 0x0000000c07067825 */ /* 0x001fca00078e0204 */
[----:B------:R0:W5:Y:S01]  /*2480*/  LDG.E R19, desc[UR20][R6.64+0x8] ;  /* 0x0000081406137981 */ /* 0x000162000c1e1900 */
[C---:B--2---:R-:W-:Y:S01]  /*2490*/  ISETP.GE.AND P0, PT, R21.reuse, 0x1, PT ;  /* 0x000000011500780c */ /* 0x044fe20003f06270 */
[----:B------:R-:W-:-:S05]  /*24a0*/  IMAD R9, R21, R16, R16 ;  /* 0x0000001015097224 */ /* 0x000fca00078e0210 */
[----:B------:R-:W-:-:S07]  /*24b0*/  IADD3 R20, PT, PT, R9, R0, RZ ;  /* 0x0000000009147210 */ /* 0x000fce0007ffe0ff */
[----:B0-----:R-:W-:Y:S05]  /*24c0*/  @!P0 BRA `(.L_x_37) ;  /* 0x0000000000448947 */ /* 0x001fea0003800000 */
[----:B------:R-:W0:Y:S02]  /*24d0*/  LDCU UR6, c[0x0][0x3b4] ;  /* 0x00007680ff0677ac */ /* 0x000e240008000800 */
[----:B0----5:R-:W-:Y:S01]  /*24e0*/  FMUL R24, R19, UR6 ;  /* 0x0000000613187c20 */ /* 0x021fe20008400000 */
[----:B------:R-:W-:-:S06]  /*24f0*/  UMOV UR6, URZ ;  /* 0x000000ff00067c82 */ /* 0x000fcc0008000000 */
.L_x_38:
[----:B------:R-:W0:Y:S01]  /*2500*/  LDC.64 R8, c[0x0][0x388] ;  /* 0x0000e200ff087b82 */ /* 0x000e220000000a00 */
[----:B------:R-:W-:Y:S02]  /*2510*/  IADD3 R7, PT, PT, R13, UR6, RZ ;  /* 0x000000060d077c10 */ /* 0x000fe4000fffe0ff */
[----:B------:R-:W-:-:S03]  /*2520*/  IADD3 R21, PT, PT, R20, UR6, RZ ;  /* 0x0000000614157c10 */ /* 0x000fc6000fffe0ff */
[----:B------:R-:W-:-:S06]  /*2530*/  IMAD.WIDE R6, R7, 0xc, R4 ;  /* 0x0000000c07067825 */ /* 0x000fcc00078e0204 */
[----:B------:R-:W2:Y:S01]  /*2540*/  LDG.E R6, desc[UR20][R6.64+0x4] ;  /* 0x0000041406067981 */ /* 0x000ea2000c1e1900 */
[----:B0-----:R-:W-:-:S05]  /*2550*/  IMAD.WIDE R8, R21, 0x4, R8 ;  /* 0x0000000415087825 */ /* 0x001fca00078e0208 */
[----:B------:R-:W2:Y:S02]  /*2560*/  LDG.E R21, desc[UR20][R8.64] ;  /* 0x0000001408157981 */ /* 0x000ea4000c1e1900 */
[----:B--2---:R-:W-:-:S05]  /*2570*/  FFMA R21, R24, R6, R21 ;  /* 0x0000000618157223 */ /* 0x004fca0000000015 */
[----:B------:R0:W-:Y:S04]  /*2580*/  STG.E desc[UR20][R8.64], R21 ;  /* 0x0000001508007986 */ /* 0x0001e8000c101914 */
[----:B------:R-:W2:Y:S01]  /*2590*/  LDG.E R22, desc[UR20][R2.64+-0x4] ;  /* 0xfffffc1402167981 */ /* 0x000ea2000c1e1900 */
[----:B------:R-:W-:-:S06]  /*25a0*/  UIADD3 UR6, UPT, UPT, UR6, 0x1, URZ ;  /* 0x0000000106067890 */ /* 0x000fcc000fffe0ff */
[----:B--2---:R-:W-:-:S13]  /*25b0*/  ISETP.LE.AND P0, PT, R22, UR6, PT ;  /* 0x0000000616007c0c */ /* 0x004fda000bf03270 */
[----:B0-----:R-:W-:Y:S05]  /*25c0*/  @!P0 BRA `(.L_x_38) ;  /* 0xfffffffc00cc8947 */ /* 0x001fea000383ffff */
[----:B------:R-:W-:-:S07]  /*25d0*/  IMAD.MOV.U32 R21, RZ, RZ, R22 ;  /* 0x000000ffff157224 */ /* 0x000fce00078e0016 */
.L_x_37:
[----:B------:R-:W0:Y:S01]  /*25e0*/  LDC.64 R4, c[0x0][0x388] ;  /* 0x0000e200ff047b82 */ /* 0x000e220000000a00 */
[----:B------:R-:W-:Y:S01]  /*25f0*/  IADD3 R21, PT, PT, R20, R21, RZ ;  /* 0x0000001514157210 */ /* 0x000fe20007ffe0ff */
[----:B------:R-:W1:Y:S04]  /*2600*/  LDCU UR6, c[0x0][0x3b4] ;  /* 0x00007680ff0677ac */ /* 0x000e680008000800 */
[----:B0-----:R-:W-:-:S05]  /*2610*/  IMAD.WIDE R4, R21, 0x4, R4 ;  /* 0x0000000415047825 */ /* 0x001fca00078e0204 */
[----:B------:R-:W1:Y:S02]  /*2620*/  LDG.E R6, desc[UR20][R4.64] ;  /* 0x0000001404067981 */ /* 0x000e64000c1e1900 */
[----:B-1---5:R-:W-:-:S05]  /*2630*/  FFMA R19, R19, UR6, R6 ;  /* 0x0000000613137c23 */ /* 0x022fca0008000006 */
[----:B------:R0:W-:Y:S04]  /*2640*/  STG.E desc[UR20][R4.64], R19 ;  /* 0x0000001304007986 */ /* 0x0001e8000c101914 */
[----:B------:R0:W5:Y:S02]  /*2650*/  LDG.E R6, desc[UR20][R2.64] ;  /* 0x0000001402067981 */ /* 0x000164000c1e1900 */
.L_x_36:
[----:B------:R-:W-:Y:S05]  /*2660*/  BSYNC.RECONVERGENT B0 ;  /* 0x0000000000007941 */ /* 0x000fea0003800200 */
.L_x_35:
[----:B0-----:R-:W2:Y:S01]  /*2670*/  LDG.E R3, desc[UR20][R2.64+-0x4] ;  /* 0xfffffc1402037981 */ /* 0x001ea2000c1e1900 */
[----:B------:R-:W0:Y:S01]  /*2680*/  LDCU UR6, c[0x0][0x398] ;  /* 0x00007300ff0677ac */ /* 0x000e220008000800 */
[----:B------:R-:W-:Y:S02]  /*2690*/  IADD3 R10, PT, PT, R10, 0x1, RZ ;  /* 0x000000010a0a7810 */ /* 0x000fe40007ffe0ff */
[----:B-----5:R-:W-:Y:S02]  /*26a0*/  IADD3 R11, PT, PT, R6, R11, RZ ;  /* 0x0000000b060b7210 */ /* 0x020fe40007ffe0ff */
[----:B------:R-:W-:Y:S01]  /*26b0*/  MOV R13, R12 ;  /* 0x0000000c000d7202 */ /* 0x000fe20000000f00 */
[----:B------:R-:W-:Y:S01]  /*26c0*/  BAR.SYNC.DEFER_BLOCKING 0x0 ;  /* 0x0000000000007b1d */ /* 0x000fe20000010000 */
[----:B0-----:R-:W-:Y:S01]  /*26d0*/  ISETP.NE.AND P0, PT, R10, UR6, PT ;  /* 0x000000060a007c0c */ /* 0x001fe2000bf05270 */
[----:B--2---:R-:W-:-:S05]  /*26e0*/  IMAD R5, R3, R6, R6 ;  /* 0x0000000603057224 */ /* 0x004fca00078e0206 */
[----:B------:R-:W-:-:S07]  /*26f0*/  IADD3 R0, PT, PT, R5, R0, RZ ;  /* 0x0000000005007210 */ /* 0x000fce0007ffe0ff */
[----:B------:R-:W-:Y:S05]  /*2700*/  @P0 BRA `(.L_x_39) ;  /* 0xfffffffc00300947 */ /* 0x000fea000383ffff */
.L_x_34:
[----:B------:R-:W2:Y:S01]  /*2710*/  LDCU UR6, c[0x0][0x3b0] ;  /* 0x00007600ff0677ac */ /* 0x000ea20008000800 */
[----:B------:R-:W-:-:S04]  /*2720*/  UIADD3 UR4, UPT, UPT, UR4, 0x1, URZ ;  /* 0x0000000104047890 */ /* 0x000fc8000fffe0ff */
[----:B--2---:R-:W-:-:S04]  /*2730*/  UISETP.NE.AND UP0, UPT, UR4, UR6, UPT ;  /* 0x000000060400728c */ /* 0x004fc8000bf05270 */
[----:B------:R-:W-:Y:S01]  /*2740*/  USEL UR4, UR4, URZ, UP0 ;  /* 0x000000ff04047287 */ /* 0x000fe20008000000 */
[----:B------:R-:W-:Y:S11]  /*2750*/  @P3 BRA `(.L_x_40) ;  /* 0xffffffd800b83947 */ /* 0x000ff6000383ffff */
[----:B------:R-:W-:Y:S05]  /*2760*/  EXIT ;  /* 0x000000000000794d */ /* 0x000fea0003800000 */
        .weak           $__internal_0_$__cuda_sm20_rcp_rn_f32_slowpath
        .type           $__internal_0_$__cuda_sm20_rcp_rn_f32_slowpath,@function
        .size           $__internal_0_$__cuda_sm20_rcp_rn_f32_slowpath,(.L_x_72 - $__internal_0_$__cuda_sm20_rcp_rn_f32_slowpath)
$__internal_0_$__cuda_sm20_rcp_rn_f32_slowpath:
[----:B------:R-:W-:Y:S01]  /*2770*/  SHF.L.U32 R2, R0, 0x1, RZ ;  /* 0x0000000100027819 */ /* 0x000fe200000006ff */
[----:B------:R-:W-:Y:S03]  /*2780*/  BSSY.RECONVERGENT B2, `(.L_x_41) ;  /* 0x0000030000027945 */ /* 0x000fe60003800200 */
[----:B------:R-:W-:-:S04]  /*2790*/  SHF.R.U32.HI R2, RZ, 0x18, R2 ;  /* 0x00000018ff027819 */ /* 0x000fc80000011602 */
[----:B------:R-:W-:-:S13]  /*27a0*/  ISETP.NE.U32.AND P0, PT, R2, RZ, PT ;  /* 0x000000ff0200720c */ /* 0x000fda0003f05070 */
[----:B------:R-:W-:Y:S05]  /*27b0*/  @P0 BRA `(.L_x_42) ;  /* 0x0000000000280947 */ /* 0x000fea0003800000 */
[----:B------:R-:W-:-:S04]  /*27c0*/  SHF.L.U32 R2, R0, 0x1, RZ ;  /* 0x0000000100027819 */ /* 0x000fc800000006ff */
[----:B------:R-:W-:-:S13]  /*27d0*/  ISETP.NE.AND P0, PT, R2, RZ, PT ;  /* 0x000000ff0200720c */ /* 0x000fda0003f05270 */
[----:B------:R-:W-:Y:S01]  /*27e0*/  @P0 FFMA R8, R0, 1.84467440737095516160e+19, RZ ;  /* 0x5f80000000080823 */ /* 0x000fe200000000ff */
[----:B------:R-:W-:Y:S08]  /*27f0*/  @!P0 MUFU.RCP R3, R0 ;  /* 0x0000000000038308 */ /* 0x000ff00000001000 */
[----:B------:R-:W0:Y:S02]  /*2800*/  @P0 MUFU.RCP R9, R8 ;  /* 0x0000000800090308 */ /* 0x000e240000001000 */
[----:B0-----:R-:W-:-:S04]  /*2810*/  @P0 FFMA R2, R8, R9, -1 ;  /* 0xbf80000008020423 */ /* 0x001fc80000000009 */
[----:B------:R-:W-:-:S04]  /*2820*/  @P0 FADD.FTZ R2, -R2, -RZ ;  /* 0x800000ff02020221 */ /* 0x000fc80000010100 */
[----:B------:R-:W-:-:S04]  /*2830*/  @P0 FFMA R2, R9, R2, R9 ;  /* 0x0000000209020223 */ /* 0x000fc80000000009 */
[----:B------:R-:W-:Y:S01]  /*2840*/  @P0 FFMA R3, R2, 1.84467440737095516160e+19, RZ ;  /* 0x5f80000002030823 */ /* 0x000fe200000000ff */
[----:B------:R-:W-:Y:S06]  /*2850*/  BRA `(.L_x_43) ;  /* 0x0000000000887947 */ /* 0x000fec0003800000 */
.L_x_42:
[----:B------:R-:W-:-:S04]  /*2860*/  IADD3 R3, PT, PT, R2, -0xfd, RZ ;  /* 0xffffff0302037810 */ /* 0x000fc80007ffe0ff */
[----:B------:R-:W-:-:S13]  /*2870*/  ISETP.GT.U32.AND P0, PT, R3, 0x1, PT ;  /* 0x000000010300780c */ /* 0x000fda0003f04070 */
[----:B------:R-:W-:Y:S05]  /*2880*/  @P0 BRA `(.L_x_44) ;  /* 0x0000000000780947 */ /* 0x000fea0003800000 */
[----:B------:R-:W-:Y:S01]  /*2890*/  LOP3.LUT R8, R0, 0x7fffff, RZ, 0xc0, !PT ;  /* 0x007fffff00087812 */ /* 0x000fe200078ec0ff */
[----:B------:R-:W-:-:S03]  /*28a0*/  IMAD.MOV.U32 R22, RZ, RZ, 0x3 ;  /* 0x00000003ff167424 */ /* 0x000fc600078e00ff */
[----:B------:R-:W-:Y:S02]  /*28b0*/  LOP3.LUT R9, R8, 0x3f800000, RZ, 0xfc, !PT ;  /* 0x3f80000008097812 */ /* 0x000fe400078efcff */
[----:B------:R-:W-:Y:S02]  /*28c0*/  SHF.L.U32 R13, R22, R3, RZ ;  /* 0x00000003160d7219 */ /* 0x000fe400000006ff */
[----:B------:R-:W0:Y:S02]  /*28d0*/  MUFU.RCP R8, R9 ;  /* 0x0000000900087308 */ /* 0x000e240000001000 */
[----:B0-----:R-:W-:-:S04]  /*28e0*/  FFMA R10, R9, R8, -1 ;  /* 0xbf800000090a7423 */ /* 0x001fc80000000008 */
[----:B------:R-:W-:-:S04]  /*28f0*/  FADD.FTZ R11, -R10, -RZ ;  /* 0x800000ff0a0b7221 */ /* 0x000fc80000010100 */
[CCC-:B------:R-:W-:Y:S01]  /*2900*/  FFMA.RM R10, R8.reuse, R11.reuse, R8.reuse ;  /* 0x0000000b080a7223 */ /* 0x1c0fe20000004008 */
[----:B------:R-:W-:-:S04]  /*2910*/  FFMA.RP R11, R8, R11, R8 ;  /* 0x0000000b080b7223 */ /* 0x000fc80000008008 */
[C---:B------:R-:W-:Y:S02]  /*2920*/  LOP3.LUT R8, R10.reuse, 0x7fffff, RZ, 0xc0, !PT ;  /* 0x007fffff0a087812 */ /* 0x040fe400078ec0ff */
[----:B------:R-:W-:Y:S02]  /*2930*/  FSETP.NEU.FTZ.AND P0, PT, R10, R11, PT ;  /* 0x0000000b0a00720b */ /* 0x000fe40003f1d000 */
[----:B------:R-:W-:Y:S02]  /*2940*/  LOP3.LUT R8, R8, 0x800000, RZ, 0xfc, !PT ;  /* 0x0080000008087812 */ /* 0x000fe400078efcff */
[----:B------:R-:W-:Y:S02]  /*2950*/  SEL R10, RZ, 0xffffffff, !P0 ;  /* 0xffffffffff0a7807 */ /* 0x000fe40004000000 */
[----:B------:R-:W-:Y:S02]  /*2960*/  LOP3.LUT R22, R13, R8, RZ, 0xc0, !PT ;  /* 0x000000080d167212 */ /* 0x000fe400078ec0ff */
[----:B------:R-:W-:-:S02]  /*2970*/  IADD3 R10, PT, PT, -R10, RZ, RZ ;  /* 0x000000ff0a0a7210 */ /* 0x000fc40007ffe1ff */
[-C--:B------:R-:W-:Y:S02]  /*2980*/  SHF.R.U32.HI R22, RZ, R3.reuse, R22 ;  /* 0x00000003ff167219 */ /* 0x080fe40000011616 */
[----:B------:R-:W-:Y:S02]  /*2990*/  LOP3.LUT P1, RZ, R10, R3, R8, 0xf8, !PT ;  /* 0x000000030aff7212 */ /* 0x000fe4000782f808 */
[C---:B------:R-:W-:Y:S02]  /*29a0*/  LOP3.LUT P0, RZ, R22.reuse, 0x1, RZ, 0xc0, !PT ;  /* 0x0000000116ff7812 */ /* 0x040fe4000780c0ff */
[----:B------:R-:W-:-:S04]  /*29b0*/  LOP3.LUT P2, RZ, R22, 0x2, RZ, 0xc0, !PT ;  /* 0x0000000216ff7812 */ /* 0x000fc8000784c0ff */
[----:B------:R-:W-:Y:S02]  /*29c0*/  PLOP3.LUT P0, PT, P0, P1, P2, 0xe0, 0x0 ;  /* 0x000000000000781c */ /* 0x000fe40000703c20 */
[----:B------:R-:W-:Y:S02]  /*29d0*/  LOP3.LUT P1, RZ, R0, 0x7fffff, RZ, 0xc0, !PT ;  /* 0x007fffff00ff7812 */ /* 0x000fe4000782c0ff */
[----:B------:R-:W-:-:S04]  /*29e0*/  SEL R3, RZ, 0x1, !P0 ;  /* 0x00000001ff037807 */ /* 0x000fc80004000000 */
[----:B------:R-:W-:-:S04]  /*29f0*/  IADD3 R3, PT, PT, -R3, RZ, RZ ;  /* 0x000000ff03037210 */ /* 0x000fc80007ffe1ff */
[----:B------:R-:W-:Y:S02]  /*2a00*/  ISETP.GE.AND P0, PT, R3, RZ, PT ;  /* 0x000000ff0300720c */ /* 0x000fe40003f06270 */
[----:B------:R-:W-:-:S04]  /*2a10*/  IADD3 R3, PT, PT, R2, -0xfc, RZ ;  /* 0xffffff0402037810 */ /* 0x000fc80007ffe0ff */
[----:B------:R-:W-:-:S07]  /*2a20*/  SHF.R.U32.HI R3, RZ, R3, R8 ;  /* 0x00000003ff037219 */ /* 0x000fce0000011608 */
[----:B------:R-:W-:-:S04]  /*2a30*/  @!P0 IADD3 R3, PT, PT, R3, 0x1, RZ ;  /* 0x0000000103038810 */ /* 0x000fc80007ffe0ff */
[----:B------:R-:W-:-:S04]  /*2a40*/  @!P1 SHF.L.U32 R3, R3, 0x1, RZ ;  /* 0x0000000103039819 */ /* 0x000fc800000006ff */
[----:B------:R-:W-:Y:S01]  /*2a50*/  LOP3.LUT R3, R3, 0x80000000, R0, 0xf8, !PT ;  /* 0x8000000003037812 */ /* 0x000fe200078ef800 */
[----:B------:R-:W-:Y:S06]  /*2a60*/  BRA `(.L_x_43) ;  /* 0x0000000000047947 */ /* 0x000fec0003800000 */
.L_x_44:
[----:B------:R0:W1:Y:S02]  /*2a70*/  MUFU.RCP R3, R0 ;  /* 0x0000000000037308 */ /* 0x0000640000001000 */
.L_x_43:
[----:B------:R-:W-:Y:S05]  /*2a80*/  BSYNC.RECONVERGENT B2 ;  /* 0x0000000000027941 */ /* 0x000fea0003800200 */
.L_x_41:
[----:B01----:R-:W-:Y:S01]  /*2a90*/  MOV R0, R3 ;  /* 0x0000000300007202 */ /* 0x003fe20000000f00 */
[----:B------:R-:W-:Y:S01]  /*2aa0*/  HFMA2 R3, -RZ, RZ, 0, 0 ;  /* 0x00000000ff037431 */ /* 0x000fe200000001ff */
[----:B------:R-:W-:-:S04]  /*2ab0*/  MOV R2, R7 ;  /* 0x0000000700027202 */ /* 0x000fc80000000f00 */
[----:B------:R-:W-:Y:S05]  /*2ac0*/  RET.REL.NODEC R2 `(_Z12trainNetworkP6NeuronPfPiiS1_S1_if) ;  /* 0xffffffd4024c7950 */ /* 0x000fea0003c3ffff */
.L_x_45:
[----:B------:R-:W-:-:S00]  /*2ad0*/  BRA `(.L_x_45) ;  /* 0xfffffffc00fc7947 */ /* 0x000fc0000383ffff */
[----:B------:R-:W-:-:S00]  /*2ae0*/  NOP ;  /* 0x0000000000007918 */ /* 0x000fc00000000000 */
        /* <DEDUP_REMOVED lines=9> */
.L_x_72:


//--------------------- .text._Z11testNetworkP6NeuronPfS1_PiiS1_i --------------------------
	.section	.text._Z11testNetworkP6NeuronPfS1_PiiS1_i,"ax",@progbits
	.align	128
        .global         _Z11testNetworkP6NeuronPfS1_PiiS1_i
        .type           _Z11testNetworkP6NeuronPfS1_PiiS1_i,@function
        .size           _Z11testNetworkP6NeuronPfS1_PiiS1_i,(.L_x_73 - _Z11testNetworkP6NeuronPfS1_PiiS1_i)
        .other          _Z11testNetworkP6NeuronPfS1_PiiS1_i,@"STO_CUDA_ENTRY STV_DEFAULT"
_Z11testNetworkP6NeuronPfS1_PiiS1_i:
.text._Z11testNetworkP6NeuronPfS1_PiiS1_i:
[----:B------:R-:W-:Y:S08]  /*0000*/  LDC R1, c[0x0][0x37c] ;  /* 0x0000df00ff017b82 */ /* 0x000ff00000000800 */
[----:B------:R-:W0:Y:S08]  /*0010*/  LDC R0, c[0x0][0x3b0] ;  /* 0x0000ec00ff007b82 */ /* 0x000e300000000800 */
[----:B------:R-:W1:Y:S08]  /*0020*/  LDC R3, c[0x0][0x3a0] ;  /* 0x0000e800ff037b82 */ /* 0x000e700000000800 */
[----:B------:R-:W2:Y:S01]  /*0030*/  LDC.64 R6, c[0x0][0x398] ;  /* 0x0000e600ff067b82 */ /* 0x000ea20000000a00 */
[----:B0-----:R-:W-:-:S13]  /*0040*/  ISETP.GE.AND P0, PT, R0, 0x1, PT ;  /* 0x000000010000780c */ /* 0x001fda0003f06270 */
[----:B-1----:R-:W-:Y:S05]  /*0050*/  @!P0 EXIT ;  /* 0x000000000000894d */ /* 0x002fea0003800000 */
[----:B------:R-:W0:Y:S01]  /*0060*/  LDCU.64 UR12, c[0x0][0x358] ;  /* 0x00006b00ff0c77ac */ /* 0x000e220008000a00 */
[----:B--2---:R-:W-:-:S04]  /*0070*/  IMAD.WIDE R6, R3, 0x4, R6 ;  /* 0x0000000403067825 */ /* 0x004fc800078e0206 */
[----:B------:R-:W-:Y:S01]  /*0080*/  HFMA2 R9, -RZ, RZ, 0.193115234375, 2.9140625 ;  /* 0x322e41d4ff097431 */ /* 0x000fe200000001ff */
[----:B------:R-:W1:Y:S01]  /*0090*/  LDC.64 R4, c[0x0][0x398] ;  /* 0x0000e600ff047b82 */ /* 0x000e620000000a00 */
[----:B------:R-:W-:Y:S01]  /*00a0*/  HFMA2 R11, -RZ, RZ, 1.6513671875, -917 ;  /* 0x3e9be32aff0b7431 */ /* 0x000fe200000001ff */
[----:B------:R-:W-:Y:S01]  /*00b0*/  MOV R8, 0x3fb8aa3b ;  /* 0x3fb8aa3b00087802 */ /* 0x000fe20000000f00 */
[----:B------:R-:W2:Y:S05]  /*00c0*/  LDCU.128 UR8, c[0x0][0x380] ;  /* 0x00007000ff0877ac */ /* 0x000eaa0008000c00 */
[----:B------:R-:W3:Y:S01]  /*00d0*/  LDC.64 R12, c[0x0][0x380] ;  /* 0x0000e000ff0c7b82 */ /* 0x000ee20000000a00 */
[----:B0-----:R-:W5:Y:S01]  /*00e0*/  LDG.E R0, desc[UR12][R6.64+-0x4] ;  /* 0xfffffc0c06007981 */ /* 0x001f62000c1e1900 */
[----:B------:R-:W3:Y:S01]  /*00f0*/  S2R R3, SR_TID.X ;  /* 0x0000000000037919 */ /* 0x000ee20000002100 */
[----:B------:R-:W-:-:S04]  /*0100*/  FFMA R8, R9, R8, 5.7566175826195831178e-08 ;  /* 0x33773eae09087423 */ /* 0x000fc80000000008 */
[----:B------:R-:W-:Y:S01]  /*0110*/  FFMA R8, R11, 1.9251366722983220825e-08, R8 ;  /* 0x32a55e340b087823 */ /* 0x000fe20000000008 */
[----:B-1----:R0:W5:Y:S01]  /*0120*/  LDG.E R2, desc[UR12][R4.64] ;  /* 0x0000000c04027981 */ /* 0x002162000c1e1900 */
[----:B--2---:R-:W-:Y:S02]  /*0130*/  UIADD3 UR7, UP0, UPT, UR8, 0x64, URZ ;  /* 0x0000006408077890 */ /* 0x004fe4000ff1e0ff */
[----:B------:R-:W-:Y:S01]  /*0140*/  FFMA R8, R9, 0.033907372504472732544, R8 ;  /* 0x3d0ae27509087823 */ /* 0x000fe20000000008 */
[----:B------:R-:W-:Y:S02]  /*0150*/  UIADD3 UR5, UP1, UPT, UR10, 0x20, URZ ;  /* 0x000000200a057890 */ /* 0x000fe4000ff3e0ff */
[----:B------:R-:W-:Y:S01]  /*0160*/  UIADD3.X UR8, UPT, UPT, URZ, UR9, URZ, UP0, !UPT ;  /* 0x00000009ff087290 */ /* 0x000fe200087fe4ff */
[----:B------:R-:W-:Y:S01]  /*0170*/  FFMA R8, R11, 0.011302457191050052643, R8 ;  /* 0x3c392df10b087823 */ /* 0x000fe20000000008 */
[----:B------:R-:W-:Y:S01]  /*0180*/  UIADD3.X UR6, UPT, UPT, URZ, UR11, URZ, UP1, !UPT ;  /* 0x0000000bff067290 */ /* 0x000fe20008ffe4ff */
[----:B------:R-:W-:-:S02]  /*0190*/  UMOV UR4, URZ ;  /* 0x000000ff00047c82 */ /* 0x000fc40008000000 */
[----:B0-----:R-:W-:-:S04]  /*01a0*/  FADD R4, R8, 1.439253687858581543 ;  /* 0x3fb8397708047421 */ /* 0x001fc80000000000 */
[----:B------:R-:W-:-:S04]  /*01b0*/  FADD R5, R4, -1.439253687858581543 ;  /* 0xbfb8397704057421 */ /* 0x000fc80000000000 */
[----:B------:R-:W-:Y:S01]  /*01c0*/  FADD R5, R8, -R5 ;  /* 0x8000000508057221 */ /* 0x000fe20000000000 */
[----:B---3--:R-:W-:-:S07]  /*01d0*/  IMAD.WIDE.U32 R12, R3, 0xc, R12 ;  /* 0x0000000c030c7825 */ /* 0x008fce00078e000c */
.L_x_64:
[----:B-----5:R-:W-:Y:S01]  /*01e0*/  ISETP.GE.AND P0, PT, R3, R2, PT ;  /* 0x000000020300720c */ /* 0x020fe20003f06270 */
[----:B------:R-:W-:-:S12]  /*01f0*/  BSSY.RECONVERGENT B0, `(.L_x_46) ;  /* 0x0000007000007945 */ /* 0x000fd80003800200 */
[----:B01----:R-:W-:Y:S05]  /*0200*/  @P0 BRA `(.L_x_47) ;  /* 0x0000000000140947 */ /* 0x003fea0003800000 */
[----:B------:R-:W0:Y:S01]  /*0210*/  LDC.64 R6, c[0x0][0x3a8] ;  /* 0x0000ea00ff067b82 */ /* 0x000e220000000a00 */
[----:B------:R-:W-:-:S04]  /*0220*/  IMAD R9, R2, UR4, R3 ;  /* 0x0000000402097c24 */ /* 0x000fc8000f8e0203 */
[----:B0-----:R-:W-:-:S06]  /*0230*/  IMAD.WIDE R6, R9, 0x4, R6 ;  /* 0x0000000409067825 */ /* 0x001fcc00078e0206 */
[----:B------:R-:W2:Y:S04]  /*0240*/  LDG.E R7, desc[UR12][R6.64] ;  /* 0x0000000c06077981 */ /* 0x000ea8000c1e1900 */
[----:B--2---:R0:W-:Y:S02]  /*0250*/  STG.E desc[UR12][R12.64+0x4], R7 ;  /* 0x000004070c007986 */ /* 0x0041e4000c10190c */
.L_x_47:
[----:B------:R-:W-:Y:S05]  /*0260*/  BSYNC.RECONVERGENT B0 ;  /* 0x0000000000007941 */ /* 0x000fea0003800200 */
.L_x_46:
[----:B------:R-:W1:Y:S01]  /*0270*/  LDCU UR9, c[0x0][0x3a0] ;  /* 0x00007400ff0977ac */ /* 0x000e620008000800 */
[----:B------:R-:W-:Y:S01]  /*0280*/  HFMA2 R6, -RZ, RZ, 0, 0 ;  /* 0x00000000ff067431 */ /* 0x000fe200000001ff */
[----:B-1----:R-:W-:Y:S01]  /*0290*/  UISETP.GE.AND UP0, UPT, UR9, 0x2, UPT ;  /* 0x000000020900788c */ /* 0x002fe2000bf06270 */
[----:B------:R-:W-:Y:S08]  /*02a0*/  BAR.SYNC.DEFER_BLOCKING 0x0 ;  /* 0x0000000000007b1d */ /* 0x000ff00000010000 */
[----:B------:R-:W-:Y:S05]  /*02b0*/  BRA.U !UP0, `(.L_x_48) ;  /* 0x0000000d08a07547 */ /* 0x000fea000b800000 */
[----:B0-----:R-:W-:Y:S01]  /*02c0*/  IMAD.MOV.U32 R7, RZ, RZ, RZ ;  /* 0x000000ffff077224 */ /* 0x001fe200078e00ff */
[----:B------:R-:W-:Y:S02]  /*02d0*/  MOV R8, 0x1 ;  /* 0x0000000100087802 */ /* 0x000fe40000000f00 */
[----:B------:R-:W-:Y:S02]  /*02e0*/  MOV R10, R2 ;  /* 0x00000002000a7202 */ /* 0x000fe40000000f00 */
[----:B------:R-:W-:-:S07]  /*02f0*/  MOV R9, RZ ;  /* 0x000000ff00097202 */ /* 0x000fce0000000f00 */
.L_x_61:
[----:B------:R-:W0:Y:S02]  /*0300*/  LDC.64 R14, c[0x0][0x398] ;  /* 0x0000e600ff0e7b82 */ /* 0x000e240000000a00 */
[----:B0-----:R-:W-:-:S05]  /*0310*/  IMAD.WIDE.U32 R14, R8, 0x4, R14 ;  /* 0x00000004080e7825 */ /* 0x001fca00078e000e */
[----:B------:R-:W2:Y:S01]  /*0320*/  LDG.E R18, desc[UR12][R14.64] ;  /* 0x0000000c0e127981 */ /* 0x000ea2000c1e1900 */
[----:B------:R-:W-:Y:S01]  /*0330*/  BSSY.RECONVERGENT B0, `(.L_x_49) ;  /* 0x00000d6000007945 */ /* 0x000fe20003800200 */
[----:B------:R-:W-:Y:S02]  /*0340*/  MOV R6, R10 ;  /* 0x0000000a00067202 */ /* 0x000fe40000000f00 */
[----:B--2---:R-:W-:-:S13]  /*0350*/  ISETP.GE.AND P0, PT, R3, R18, PT ;  /* 0x000000120300720c */ /* 0x004fda0003f06270 */
[----:B------:R-:W-:Y:S05]  /*0360*/  @P0 BRA `(.L_x_50) ;  /* 0x0000000c00480947 */ /* 0x000fea0003800000 */
[----:B------:R-:W2:Y:S01]  /*0370*/  LDG.E R10, desc[UR12][R14.64+-0x4] ;  /* 0xfffffc0c0e0a7981 */ /* 0x000ea2000c1e1900 */
[----:B------:R-:W-:Y:S01]  /*0380*/  IMAD.MOV.U32 R22, RZ, RZ, RZ ;  /* 0x000000ffff167224 */ /* 0x000fe200078e00ff */
[C---:B--2---:R-:W-:Y:S01]  /*0390*/  ISETP.GE.AND P0, PT, R10.reuse, 0x1, PT ;  /* 0x000000010a00780c */ /* 0x044fe20003f06270 */
[----:B------:R-:W-:-:S05]  /*03a0*/  IMAD R16, R10, R3, R3 ;  /* 0x000000030a107224 */ /* 0x000fca00078e0203 */
[----:B------:R-:W-:-:S07]  /*03b0*/  IADD3 R21, PT, PT, R16, R7, RZ ;  /* 0x0000000710157210 */ /* 0x000fce0007ffe0ff */
[----:B------:R-:W-:Y:S05]  /*03c0*/  @!P0 BRA `(.L_x_51) ;  /* 0x0000000800548947 */ /* 0x000fea0003800000 */
[C---:B------:R-:W-:Y:S01]  /*03d0*/  ISETP.GE.U32.AND P0, PT, R10.reuse, 0x10, PT ;  /* 0x000000100a00780c */ /* 0x040fe20003f06070 */
[----:B------:R-:W-:Y:S01]  /*03e0*/  HFMA2 R22, -RZ, RZ, 0, 0 ;  /* 0x00000000ff167431 */ /* 0x000fe200000001ff */
[----:B------:R-:W-:Y:S02]  /*03f0*/  LOP3.LUT R25, R10, 0xf, RZ, 0xc0, !PT ;  /* 0x0000000f0a197812 */ /* 0x000fe400078ec0ff */
[----:B------:R-:W-:Y:S02]  /*0400*/  MOV R20, RZ ;  /* 0x000000ff00147202 */ /* 0x000fe40000000f00 */
[----:B------:R-:W-:-:S07]  /*0410*/  ISETP.NE.AND P1, PT, R25, RZ, PT ;  /* 0x000000ff1900720c */ /* 0x000fce0003f25270 */
[----:B------:R-:W-:Y:S06]  /*0420*/  @!P0 BRA `(.L_x_52) ;  /* 0x0000000400008947 */ /* 0x000fec0003800000 */
[----:B------:R-:W-:Y:S01]  /*0430*/  LOP3.LUT R20, R10, 0x7ffffff0, RZ, 0xc0, !PT ;  /* 0x7ffffff00a147812 */ /* 0x000fe200078ec0ff */
[----:B------:R-:W-:Y:S01]  /*0440*/  IMAD.MOV.U32 R11, RZ, RZ, R21 ;  /* 0x000000ffff0b7224 */ /* 0x000fe200078e0015 */
[----:B------:R-:W-:Y:S02]  /*0450*/  MOV R22, RZ ;  /* 0x000000ff00167202 */ /* 0x000fe40000000f00 */
[----:B------:R-:W-:Y:S02]  /*0460*/  MOV R23, R9 ;  /* 0x0000000900177202 */ /* 0x000fe40000000f00 */
[----:B------:R-:W-:-:S07]  /*0470*/  IADD3 R24, PT, PT, -R20, RZ, RZ ;  /* 0x000000ff14187210 */ /* 0x000fce0007ffe1ff */
.L_x_53:
[----:B------:R-:W-:Y:S01]  /*0480*/  MOV R18, UR7 ;  /* 0x0000000700127c02 */ /* 0x000fe20008000f00 */
[----:B------:R-:W-:Y:S01]  /*0490*/  IMAD.U32 R16, RZ, RZ, UR5 ;  /* 0x00000005ff107e24 */ /* 0x000fe2000f8e00ff */
[----:B------:R-:W-:Y:S02]  /*04a0*/  MOV R19, UR8 ;  /* 0x0000000800137c02 */ /* 0x000fe40008000f00 */
[----:B------:R-:W-:Y:S01]  /*04b0*/  MOV R17, UR6 ;  /* 0x0000000600117c02 */ /* 0x000fe20008000f00 */
[----:B------:R-:W-:-:S04]  /*04c0*/  IMAD.WIDE R18, R23, 0xc, R18 ;  /* 0x0000000c17127825 */ /* 0x000fc800078e0212 */
[----:B------:R-:W-:Y:S01]  /*04d0*/  IMAD.WIDE R16, R11, 0x4, R16 ;  /* 0x000000040b107825 */ /* 0x000fe200078e0210 */
[----:B------:R-:W2:Y:S04]  /*04e0*/  LDG.E R27, desc[UR12][R18.64+-0x60] ;  /* 0xffffa00c121b7981 */ /* 0x000ea8000c1e1900 */
[----:B------:R-:W2:Y:S04]  /*04f0*/  LDG.E R26, desc[UR12][R16.64+-0x20] ;  /* 0xffffe00c101a7981 */ /* 0x000ea8000c1e1900 */
[----:B------:R-:W3:Y:S04]  /*0500*/  LDG.E R29, desc[UR12][R18.64+0x54] ;  /* 0x0000540c121d7981 */ /* 0x000ee8000c1e1900 */
[----:B------:R-:W3:Y:S01]  /*0510*/  LDG.E R28, desc[UR12][R16.64+0x1c] ;  /* 0x00001c0c101c7981 */ /* 0x000ee2000c1e1900 */
[----:B--2---:R-:W-:-:S03]  /*0520*/  FFMA R26, R27, R26, R22 ;  /* 0x0000001a1b1a7223 */ /* 0x004fc60000000016 */
[----:B------:R-:W2:Y:S04]  /*0530*/  LDG.E R27, desc[UR12][R18.64+-0x54] ;  /* 0xffffac0c121b7981 */ /* 0x000ea8000c1e1900 */
[----:B------:R-:W2:Y:S02]  /*0540*/  LDG.E R22, desc[UR12][R16.64+-0x1c] ;  /* 0xffffe40c10167981 */ /* 0x000ea4000c1e1900 */
[----:B--2---:R-:W-:Y:S02]  /*0550*/  FFMA R22, R27, R22, R26 ;  /* 0x000000161b167223 */ /* 0x004fe4000000001a */
[----:B------:R-:W2:Y:S04]  /*0560*/  LDG.E R27, desc[UR12][R18.64+-0x48] ;  /* 0xffffb80c121b7981 */ /* 0x000ea8000c1e1900 */
[----:B------:R-:W2:Y:S02]  /*0570*/  LDG.E R26, desc[UR12][R16.64+-0x18] ;  /* 0xffffe80c101a7981 */ /* 0x000ea4000c1e1900 */
[----:B--2---:R-:W-:-:S02]  /*0580*/  FFMA R22, R27, R26, R22 ;  /* 0x0000001a1b167223 */ /* 0x004fc40000000016 */
        /* <DEDUP_REMOVED lines=31> */
[----:B------:R-:W2:Y:S01]  /*0780*/  LDG.E R26, desc[UR12][R16.64+0x14] ;  /* 0x0000140c101a7981 */ /* 0x000ea2000c1e1900 */
[----:B------:R-:W-:-:S04]  /*0790*/  IADD3 R24, PT, PT, R24, 0x10, RZ ;  /* 0x0000001018187810 */ /* 0x000fc80007ffe0ff */
[----:B------:R-:W-:Y:S01]  /*07a0*/  ISETP.NE.AND P0, PT, R24, RZ, PT ;  /* 0x000000ff1800720c */ /* 0x000fe20003f05270 */
[----:B--2---:R-:W-:Y:S02]  /*07b0*/  FFMA R22, R27, R26, R22 ;  /* 0x0000001a1b167223 */ /* 0x004fe40000000016 */
[----:B------:R-:W2:Y:S04]  /*07c0*/  LDG.E R27, desc[UR12][R18.64+0x48] ;  /* 0x0000480c121b7981 */ /* 0x000ea8000c1e1900 */
[----:B------:R-:W2:Y:S01]  /*07d0*/  LDG.E R26, desc[UR12][R16.64+0x18] ;  /* 0x0000180c101a7981 */ /* 0x000ea2000c1e1900 */
[----:B------:R-:W-:Y:S02]  /*07e0*/  IADD3 R23, PT, PT, R23, 0x10, RZ ;  /* 0x0000001017177810 */ /* 0x000fe40007ffe0ff */
[----:B------:R-:W-:Y:S01]  /*07f0*/  IADD3 R11, PT, PT, R11, 0x10, RZ ;  /* 0x000000100b0b7810 */ /* 0x000fe20007ffe0ff */
[----:B--2---:R-:W-:-:S04]  /*0800*/  FFMA R22, R27, R26, R22 ;  /* 0x0000001a1b167223 */ /* 0x004fc80000000016 */
[----:B---3--:R-:W-:Y:S01]  /*0810*/  FFMA R22, R29, R28, R22 ;  /* 0x0000001c1d167223 */ /* 0x008fe20000000016 */
[----:B------:R-:W-:Y:S06]  /*0820*/  @P0 BRA `(.L_x_53) ;  /* 0xfffffffc00140947 */ /* 0x000fec000383ffff */
.L_x_52:
        /* <DEDUP_REMOVED lines=16> */
[----:B------:R-:W4:Y:S01]  /*0930*/  LDG.E R27, desc[UR12][R18.64+0x1c] ;  /* 0x00001c0c121b7981 */ /* 0x000f22000c1e1900 */
[----:B--2---:R-:W-:-:S03]  /*0940*/  FFMA R11, R11, R24, R22 ;  /* 0x000000180b0b7223 */ /* 0x004fc60000000016 */
[----:B------:R-:W2:Y:S04]  /*0950*/  LDG.E R22, desc[UR12][R16.64+0x10] ;  /* 0x0000100c10167981 */ /* 0x000ea8000c1e1900 */
[----:B------:R-:W2:Y:S02]  /*0960*/  LDG.E R24, desc[UR12][R18.64+0x4] ;  /* 0x0000040c12187981 */ /* 0x000ea4000c1e1900 */
[----:B--2---:R-:W-:Y:S02]  /*0970*/  FFMA R11, R22, R24, R11 ;  /* 0x00000018160b7223 */ /* 0x004fe4000000000b */
[----:B------:R-:W2:Y:S04]  /*0980*/  LDG.E R22, desc[UR12][R16.64+0x28] ;  /* 0x0000280c10167981 */ /* 0x000ea8000c1e1900 */
[----:B------:R-:W2:Y:S01]  /*0990*/  LDG.E R24, desc[UR12][R18.64+0xc] ;  /* 0x00000c0c12187981 */ /* 0x000ea2000c1e1900 */
[----:B---3--:R-:W-:-:S03]  /*09a0*/  FFMA R11, R26, R25, R11 ;  /* 0x000000191a0b7223 */ /* 0x008fc6000000000b */
[----:B------:R-:W3:Y:S04]  /*09b0*/  LDG.E R26, desc[UR12][R16.64+0x34] ;  /* 0x0000340c101a7981 */ /* 0x000ee8000c1e1900 */
[----:B------:R-:W3:Y:S01]  /*09c0*/  LDG.E R25, desc[UR12][R18.64+0x10] ;  /* 0x0000100c12197981 */ /* 0x000ee2000c1e1900 */
[----:B--2---:R-:W-:-:S03]  /*09d0*/  FFMA R11, R22, R24, R11 ;  /* 0x00000018160b7223 */ /* 0x004fc6000000000b */
[----:B------:R-:W2:Y:S04]  /*09e0*/  LDG.E R22, desc[UR12][R16.64+0x40] ;  /* 0x0000400c10167981 */ /* 0x000ea8000c1e1900 */
[----:B------:R-:W2:Y:S01]  /*09f0*/  LDG.E R24, desc[UR12][R18.64+0x14] ;  /* 0x0000140c12187981 */ /* 0x000ea2000c1e1900 */
[----:B---3--:R-:W-:-:S03]  /*0a00*/  FFMA R11, R26, R25, R11 ;  /* 0x000000191a0b7223 */ /* 0x008fc6000000000b */
[----:B------:R-:W3:Y:S04]  /*0a10*/  LDG.E R26, desc[UR12][R16.64+0x4c] ;  /* 0x00004c0c101a7981 */ /* 0x000ee8000c1e1900 */
[----:B------:R-:W3:Y:S01]  /*0a20*/  LDG.E R25, desc[UR12][R18.64+0x18] ;  /* 0x0000180c12197981 */ /* 0x000ee2000c1e1900 */
[----:B------:R-:W-:Y:S01]  /*0a30*/  IADD3 R20, PT, PT, R20, 0x8, RZ ;  /* 0x0000000814147810 */ /* 0x000fe20007ffe0ff */
[----:B--2---:R-:W-:-:S04]  /*0a40*/  FFMA R11, R22, R24, R11 ;  /* 0x00000018160b7223 */ /* 0x004fc8000000000b */
[----:B---3--:R-:W-:-:S04]  /*0a50*/  FFMA R11, R26, R25, R11 ;  /* 0x000000191a0b7223 */ /* 0x008fc8000000000b */
[----:B----4-:R-:W-:-:S07]  /*0a60*/  FFMA R22, R28, R27, R11 ;  /* 0x0000001b1c167223 */ /* 0x010fce000000000b */
.L_x_54:
        /* <DEDUP_REMOVED lines=14> */
[----:B------:R-:W4:Y:S04]  /*0b50*/  LDG.E R25, desc[UR12][R16.64+0x1c] ;  /* 0x00001c0c10197981 */ /* 0x000f28000c1e1900 */
[----:B------:R-:W4:Y:S04]  /*0b60*/  LDG.E R26, desc[UR12][R18.64+0x8] ;  /* 0x0000080c121a7981 */ /* 0x000f28000c1e1900 */
[----:B------:R-:W3:Y:S01]  /*0b70*/  LDG.E R28, desc[UR12][R18.64+0xc] ;  /* 0x00000c0c121c7981 */ /* 0x000ee2000c1e1900 */
[----:B--2---:R-:W-:-:S03]  /*0b80*/  FFMA R23, R23, R24, R22 ;  /* 0x0000001817177223 */ /* 0x004fc60000000016 */
[----:B------:R-:W2:Y:S04]  /*0b90*/  LDG.E R22, desc[UR12][R16.64+0x10] ;  /* 0x0000100c10167981 */ /* 0x000ea8000c1e1900 */
[----:B------:R-:W2:Y:S01]  /*0ba0*/  LDG.E R24, desc[UR12][R18.64+0x4] ;  /* 0x0000040c12187981 */ /* 0x000ea2000c1e1900 */
[----:B------:R-:W-:Y:S02]  /*0bb0*/  VIADD R20, R20, 0x4 ;  /* 0x0000000414147836 */ /* 0x000fe40000000000 */
[----:B--2---:R-:W-:-:S04]  /*0bc0*/  FFMA R22, R22, R24, R23 ;  /* 0x0000001816167223 */ /* 0x004fc80000000017 */
[----:B----4-:R-:W-:-:S04]  /*0bd0*/  FFMA R22, R25, R26, R22 ;  /* 0x0000001a19167223 */ /* 0x010fc80000000016 */
[----:B---3--:R-:W-:-:S07]  /*0be0*/  FFMA R22, R27, R28, R22 ;  /* 0x0000001c1b167223 */ /* 0x008fce0000000016 */
.L_x_55:
        /* <DEDUP_REMOVED lines=19> */
.L_x_51:
[----:B------:R-:W0:Y:S01]  /*0d20*/  LDC.64 R16, c[0x0][0x388] ;  /* 0x0000e200ff107b82 */ /* 0x000e220000000a00 */
[----:B------:R-:W-:-:S05]  /*0d30*/  IADD3 R21, PT, PT, R10, R21, RZ ;  /* 0x000000150a157210 */ /* 0x000fca0007ffe0ff */
[----:B0-----:R-:W-:-:S05]  /*0d40*/  IMAD.WIDE R16, R21, 0x4, R16 ;  /* 0x0000000415107825 */ /* 0x001fca00078e0210 */
[----:B------:R-:W2:Y:S01]  /*0d50*/  LDG.E R11, desc[UR12][R16.64] ;  /* 0x0000000c100b7981 */ /* 0x000ea2000c1e1900 */
[----:B------:R-:W-:Y:S01]  /*0d60*/  BSSY.RECONVERGENT B1, `(.L_x_56) ;  /* 0x000001e000017945 */ /* 0x000fe20003800200 */
[----:B------:R-:W-:Y:S02]  /*0d70*/  HFMA2 R9, -RZ, RZ, 1.875, 0 ;  /* 0x3f800000ff097431 */ /* 0x000fe400000001ff */
[----:B--2---:R-:W-:-:S05]  /*0d80*/  FADD R11, R11, R22 ;  /* 0x000000160b0b7221 */ /* 0x004fca0000000000 */
[----:B------:R-:W-:-:S13]  /*0d90*/  FSETP.NEU.AND P0, PT, R11, RZ, PT ;  /* 0x000000ff0b00720b */ /* 0x000fda0003f0d000 */
[----:B------:R-:W-:Y:S05]  /*0da0*/  @!P0 BRA `(.L_x_57) ;  /* 0x0000000000648947 */ /* 0x000fea0003800000 */
[CC--:B------:R-:W-:Y:S01]  /*0db0*/  FMUL R9, R4.reuse, -R11.reuse ;  /* 0x8000000b04097220 */ /* 0x0c0fe20000400000 */
[----:B------:R-:W-:Y:S01]  /*0dc0*/  IMAD.MOV.U32 R19, RZ, RZ, 0x391fcb8e ;  /* 0x391fcb8eff137424 */ /* 0x000fe200078e00ff */
[-C--:B------:R-:W-:Y:S02]  /*0dd0*/  FSETP.NAN.AND P2, PT, |R11|, |R11|.reuse, PT ;  /* 0x4000000b0b00720b */ /* 0x080fe40003f48200 */
[----:B------:R-:W0:Y:S01]  /*0de0*/  FRND R10, R9 ;  /* 0x00000009000a7307 */ /* 0x000e220000201000 */
[----:B------:R-:W-:Y:S01]  /*0df0*/  FFMA R16, R4, -R11, -R9 ;  /* 0x8000000b04107223 */ /* 0x000fe20000000809 */
        /* <DEDUP_REMOVED lines=10> */
[----:B------:R0:W1:Y:S02]  /*0ea0*/  F2I.NTZ R17, R9 ;  /* 0x0000000900117305 */ /* 0x0000640000203100 */
[----:B------:R-:W-:-:S04]  /*0eb0*/  FFMA R19, R16, R19, 0.055503588169813156128 ;  /* 0x3d6357bb10137423 */ /* 0x000fc80000000013 */
[----:B------:R-:W-:Y:S01]  /*0ec0*/  FFMA R19, R16, R19, 0.24022644758224487305 ;  /* 0x3e75fdec10137423 */ /* 0x000fe20000000013 */
[----:B0-----:R-:W-:-:S03]  /*0ed0*/  FSEL R9, RZ, +INF , !P1 ;  /* 0x7f800000ff097808 */ /* 0x001fc60004800000 */
[----:B------:R-:W-:-:S04]  /*0ee0*/  FFMA R19, R16, R19, 0.69314718246459960938 ;  /* 0x3f31721810137423 */ /* 0x000fc80000000013 */
[----:B------:R-:W-:Y:S01]  /*0ef0*/  FFMA R19, R16, R19, 1 ;  /* 0x3f80000010137423 */ /* 0x000fe20000000013 */
[----:B-1----:R-:W-:-:S03]  /*0f00*/  LEA R17, R17, -R10, 0x17 ;  /* 0x8000000a11117211 */ /* 0x002fc600078eb8ff */
[----:B------:R-:W-:-:S04]  /*0f10*/  FMUL R18, R18, R19 ;  /* 0x0000001312127220 */ /* 0x000fc80000400000 */
[----:B------:R-:W-:Y:S01]  /*0f20*/  @!P0 FMUL R9, R17, R18 ;  /* 0x0000001211098220 */ /* 0x000fe20000400000 */
[----:B------:R-:W-:-:S07]  /*0f30*/  @P2 FADD R9, -R11, 2.7182817459106445312 ;  /* 0x402df8540b092421 */ /* 0x000fce0000000100 */
.L_x_57:
[----:B------:R-:W-:Y:S05]  /*0f40*/  BSYNC.RECONVERGENT B1 ;  /* 0x0000000000017941 */ /* 0x000fea0003800200 */
.L_x_56:
[----:B------:R-:W-:Y:S01]  /*0f50*/  FADD R18, R9, 1 ;  /* 0x3f80000009127421 */ /* 0x000fe20000000000 */
[----:B------:R-:W-:Y:S04]  /*0f60*/  BSSY.RECONVERGENT B1, `(.L_x_58) ;  /* 0x000000c000017945 */ /* 0x000fe80003800200 */
[----:B------:R-:W-:-:S04]  /*0f70*/  IADD3 R9, PT, PT, R18, 0x1800000, RZ ;  /* 0x0180000012097810 */ /* 0x000fc80007ffe0ff */
[----:B------:R-:W-:-:S04]  /*0f80*/  LOP3.LUT R9, R9, 0x7f800000, RZ, 0xc0, !PT ;  /* 0x7f80000009097812 */ /* 0x000fc800078ec0ff */
[----:B------:R-:W-:-:S13]  /*0f90*/  ISETP.GT.U32.AND P0, PT, R9, 0x1ffffff, PT ;  /* 0x01ffffff0900780c */ /* 0x000fda0003f04070 */
[----:B------:R-:W-:Y:S05]  /*0fa0*/  @P0 BRA `(.L_x_59) ;  /* 0x00000000000c0947 */ /* 0x000fea0003800000 */
[----:B------:R-:W-:-:S07]  /*0fb0*/  MOV R16, 0xfd0 ;  /* 0x00000fd000107802 */ /* 0x000fce0000000f00 */
[----:B------:R-:W-:Y:S05]  /*0fc0*/  CALL.REL.NOINC `($__internal_1_$__cuda_sm20_rcp_rn_f32_slowpath) ;  /* 0x0000000000a07944 */ /* 0x000fea0003c00000 */
[----:B------:R-:W-:Y:S05]  /*0fd0*/  BRA `(.L_x_60) ;  /* 0x0000000000107947 */ /* 0x000fea0003800000 */
.L_x_59:
[----:B------:R-:W0:Y:S02]  /*0fe0*/  MUFU.RCP R9, R18 ;  /* 0x0000001200097308 */ /* 0x000e240000001000 */
[----:B0-----:R-:W-:-:S04]  /*0ff0*/  FFMA R10, R18, R9, -1 ;  /* 0xbf800000120a7423 */ /* 0x001fc80000000009 */
[----:B------:R-:W-:-:S04]  /*1000*/  FADD.FTZ R10, -R10, -RZ ;  /* 0x800000ff0a0a7221 */ /* 0x000fc80000010100 */
[----:B------:R-:W-:-:S07]  /*1010*/  FFMA R9, R9, R10, R9 ;  /* 0x0000000a09097223 */ /* 0x000fce0000000009 */
.L_x_60:
[----:B------:R-:W-:Y:S05]  /*1020*/  BSYNC.RECONVERGENT B1 ;  /* 0x0000000000017941 */ /* 0x000fea0003800200 */
.L_x_58:
[----:B------:R-:W0:Y:S01]  /*1030*/  LDC.64 R16, c[0x0][0x380] ;  /* 0x0000e000ff107b82 */ /* 0x000e220000000a00 */
[----:B------:R-:W-:-:S05]  /*1040*/  IADD3 R19, PT, PT, R6, R3, RZ ;  /* 0x0000000306137210 */ /* 0x000fca0007ffe0ff */
[----:B0-----:R-:W-:-:S05]  /*1050*/  IMAD.WIDE R16, R19, 0xc, R16 ;  /* 0x0000000c13107825 */ /* 0x001fca00078e0210 */
[----:B------:R0:W-:Y:S04]  /*1060*/  STG.E desc[UR12][R16.64], R11 ;  /* 0x0000000b10007986 */ /* 0x0001e8000c10190c */
[----:B------:R0:W-:Y:S04]  /*1070*/  STG.E desc[UR12][R16.64+0x4], R9 ;  /* 0x0000040910007986 */ /* 0x0001e8000c10190c */
[----:B------:R0:W5:Y:S02]  /*1080*/  LDG.E R18, desc[UR12][R14.64] ;  /* 0x0000000c0e127981 */ /* 0x000164000c1e1900 */
.L_x_50:
[----:B------:R-:W-:Y:S05]  /*1090*/  BSYNC.RECONVERGENT B0 ;  /* 0x0000000000007941 */ /* 0x000fea0003800200 */
.L_x_49:
[----:B0-----:R-:W2:Y:S01]  /*10a0*/  LDG.E R15, desc[UR12][R14.64+-0x4] ;  /* 0xfffffc0c0e0f7981 */ /* 0x001ea2000c1e1900 */
[----:B------:R-:W0:Y:S01]  /*10b0*/  LDCU UR9, c[0x0][0x3a0] ;  /* 0x00007400ff0977ac */ /* 0x000e220008000800 */
[----:B------:R-:W-:Y:S01]  /*10c0*/  VIADD R8, R8, 0x1 ;  /* 0x0000000108087836 */ /* 0x000fe20000000000 */
[----:B------:R-:W-:Y:S01]  /*10d0*/  MOV R9, R6 ;  /* 0x0000000600097202 */ /* 0x000fe20000000f00 */
[----:B------:R-:W-:Y:S03]  /*10e0*/  BAR.SYNC.DEFER_BLOCKING 0x0 ;  /* 0x0000000000007b1d */ /* 0x000fe60000010000 */
[----:B0-----:R-:W-:Y:S01]  /*10f0*/  ISETP.NE.AND P0, PT, R8, UR9, PT ;  /* 0x0000000908007c0c */ /* 0x001fe2000bf05270 */
[----:B--2--5:R-:W-:-:S05]  /*1100*/  IMAD R10, R15, R18, R18 ;  /* 0x000000120f0a7224 */ /* 0x024fca00078e0212 */
[----:B------:R-:W-:Y:S02]  /*1110*/  IADD3 R7, PT, PT, R10, R7, RZ ;  /* 0x000000070a077210 */ /* 0x000fe40007ffe0ff */
[----:B------:R-:W-:-:S05]  /*1120*/  IADD3 R10, PT, PT, R6, R18, RZ ;  /* 0x00000012060a7210 */ /* 0x000fca0007ffe0ff */
[----:B------:R-:W-:Y:S05]  /*1130*/  @P0 BRA `(.L_x_61) ;  /* 0xfffffff000700947 */ /* 0x000fea000383ffff */
.L_x_48:
[----:B------:R-:W-:Y:S01]  /*1140*/  ISETP.GE.AND P0, PT, R3, R0, PT ;  /* 0x000000000300720c */ /* 0x000fe20003f06270 */
[----:B------:R-:W-:-:S12]  /*1150*/  BSSY.RECONVERGENT B0, `(.L_x_62) ;  /* 0x000000a000007945 */ /* 0x000fd80003800200 */
[----:B------:R-:W-:Y:S05]  /*1160*/  @P0 BRA `(.L_x_63) ;  /* 0x0000000000200947 */ /* 0x000fea0003800000 */
[----:B------:R-:W1:Y:S01]  /*1170*/  LDC.64 R8, c[0x0][0x380] ;  /* 0x0000e000ff087b82 */ /* 0x000e620000000a00 */
[----:B0-----:R-:W-:-:S05]  /*1180*/  IADD3 R7, PT, PT, R3, R6, RZ ;  /* 0x0000000603077210 */ /* 0x001fca0007ffe0ff */
[----:B-1----:R-:W-:Y:S02]  /*1190*/  IMAD.WIDE R6, R7, 0xc, R8 ;  /* 0x0000000c07067825 */ /* 0x002fe400078e0208 */
[----:B------:R-:W0:Y:S04]  /*11a0*/  LDC.64 R8, c[0x0][0x390] ;  /* 0x0000e400ff087b82 */ /* 0x000e280000000a00 */
[----:B------:R-:W2:Y:S01]  /*11b0*/  LDG.E R7, desc[UR12][R6.64] ;  /* 0x0000000c06077981 */ /* 0x000ea2000c1e1900 */
[----:B------:R-:W-:-:S04]  /*11c0*/  IMAD R11, R0, UR4, R3 ;  /* 0x00000004000b7c24 */ /* 0x000fc8000f8e0203 */
[----:B0-----:R-:W-:-:S05]  /*11d0*/  IMAD.WIDE R8, R11, 0x4, R8 ;  /* 0x000000040b087825 */ /* 0x001fca00078e0208 */
[----:B--2---:R1:W-:Y:S02]  /*11e0*/  STG.E desc[UR12][R8.64], R7 ;  /* 0x0000000708007986 */ /* 0x0043e4000c10190c */
.L_x_63:
[----:B------:R-:W-:Y:S05]  /*11f0*/  BSYNC.RECONVERGENT B0 ;  /* 0x0000000000007941 */ /* 0x000fea0003800200 */
.L_x_62:
[----:B------:R-:W2:Y:S01]  /*1200*/  LDCU UR9, c[0x0][0x3b0] ;  /* 0x00007600ff0977ac */ /* 0x000ea20008000800 */
[----:B------:R-:W-:-:S04]  /*1210*/  UIADD3 UR4, UPT, UPT, UR4, 0x1, URZ ;  /* 0x0000000104047890 */ /* 0x000fc8000fffe0ff */
[----:B--2---:R-:W-:-:S09]  /*1220*/  UISETP.NE.AND UP0, UPT, UR4, UR9, UPT ;  /* 0x000000090400728c */ /* 0x004fd2000bf05270 */
[----:B------:R-:W-:Y:S05]  /*1230*/  BRA.U UP0, `(.L_x_64) ;  /* 0xffffffed00e87547 */ /* 0x000fea000b83ffff */
[----:B------:R-:W-:Y:S05]  /*1240*/  EXIT ;  /* 0x000000000000794d */ /* 0x000fea0003800000 */
        .weak           $__internal_1_$__cuda_sm20_rcp_rn_f32_slowpath
        .type           $__internal_1_$__cuda_sm20_rcp_rn_f32_slowpath,@function
        .size           $__internal_1_$__cuda_sm20_rcp_rn_f32_slowpath,(.L_x_73 - $__internal_1_$__cuda_sm20_rcp_rn_f32_slowpath)
$__internal_1_$__cuda_sm20_rcp_rn_f32_slowpath:
[----:B------:R-:W-:Y:S01]  /*1250*/  IMAD.SHL.U32 R10, R18, 0x2, RZ ;  /* 0x00000002120a7824 */ /* 0x000fe200078e00ff */
[----:B------:R-:W-:Y:S01]  /*1260*/  BSSY.RECONVERGENT B2, `(.L_x_65) ;  /* 0x0000031000027945 */ /* 0x000fe20003800200 */
[----:B------:R-:W-:-:S03]  /*1270*/  MOV R9, R18 ;  /* 0x0000001200097202 */ /* 0x000fc60000000f00 */
        /* <DEDUP_REMOVED lines=13> */
.L_x_66:
[----:B------:R-:W-:-:S04]  /*1350*/  IADD3 R17, PT, PT, R10, -0xfd, RZ ;  /* 0xffffff030a117810 */ /* 0x000fc80007ffe0ff */
[----:B------:R-:W-:-:S13]  /*1360*/  ISETP.GT.U32.AND P0, PT, R17, 0x1, PT ;  /* 0x000000011100780c */ /* 0x000fda0003f04070 */
[----:B------:R-:W-:Y:S05]  /*1370*/  @P0 BRA `(.L_x_68) ;  /* 0x0000000000780947 */ /* 0x000fea0003800000 */
[----:B------:R-:W-:Y:S01]  /*1380*/  LOP3.LUT R18, R9, 0x7fffff, RZ, 0xc0, !PT ;  /* 0x007fffff09127812 */ /* 0x000fe200078ec0ff */
[----:B------:R-:W-:-:S03]  /*1390*/  HFMA2 R22, -RZ, RZ, 0, 1.78813934326171875e-07 ;  /* 0x00000003ff167431 */ /* 0x000fc600000001ff */
[----:B------:R-:W-:-:S04]  /*13a0*/  LOP3.LUT R18, R18, 0x3f800000, RZ, 0xfc, !PT ;  /* 0x3f80000012127812 */ /* 0x000fc800078efcff */
[----:B------:R-:W0:Y:S01]  /*13b0*/  MUFU.RCP R19, R18 ;  /* 0x0000001200137308 */ /* 0x000e220000001000 */
[----:B------:R-:W-:Y:S01]  /*13c0*/  SHF.L.U32 R23, R22, R17, RZ ;  /* 0x0000001116177219 */ /* 0x000fe200000006ff */
        /* <DEDUP_REMOVED lines=16> */
[----:B------:R-:W-:-:S05]  /*14d0*/  SEL R17, RZ, 0x1, !P0 ;  /* 0x00000001ff117807 */ /* 0x000fca0004000000 */
[----:B------:R-:W-:-:S05]  /*14e0*/  IMAD.MOV R17, RZ, RZ, -R17 ;  /* 0x000000ffff117224 */ /* 0x000fca00078e0a11 */
[----:B------:R-:W-:Y:S02]  /*14f0*/  ISETP.GE.AND P0, PT, R17, RZ, PT ;  /* 0x000000ff1100720c */ /* 0x000fe40003f06270 */
[----:B------:R-:W-:-:S04]  /*1500*/  IADD3 R17, PT, PT, R10, -0xfc, RZ ;  /* 0xffffff040a117810 */ /* 0x000fc80007ffe0ff */
[----:B------:R-:W-:-:S07]  /*1510*/  SHF.R.U32.HI R20, RZ, R17, R20 ;  /* 0x00000011ff147219 */ /* 0x000fce0000011614 */
[----:B------:R-:W-:-:S04]  /*1520*/  @!P0 IADD3 R20, PT, PT, R20, 0x1, RZ ;  /* 0x0000000114148810 */ /* 0x000fc80007ffe0ff */
[----:B------:R-:W-:-:S04]  /*1530*/  @!P1 SHF.L.U32 R20, R20, 0x1, RZ ;  /* 0x0000000114149819 */ /* 0x000fc800000006ff */
[----:B------:R-:W-:Y:S01]  /*1540*/  LOP3.LUT R17, R20, 0x80000000, R9, 0xf8, !PT ;  /* 0x8000000014117812 */ /* 0x000fe200078ef809 */
[----:B------:R-:W-:Y:S06]  /*1550*/  BRA `(.L_x_67) ;  /* 0x0000000000047947 */ /* 0x000fec0003800000 */
.L_x_68:
[----:B------:R0:W1:Y:S02]  /*1560*/  MUFU.RCP R17, R9 ;  /* 0x0000000900117308 */ /* 0x0000640000001000 */
.L_x_67:
[----:B------:R-:W-:Y:S05]  /*1570*/  BSYNC.RECONVERGENT B2 ;  /* 0x0000000000027941 */ /* 0x000fea0003800200 */
.L_x_65:
[----:B01----:R-:W-:Y:S01]  /*1580*/  MOV R9, R17 ;  /* 0x0000001100097202 */ /* 0x003fe20000000f00 */
[----:B------:R-:W-:-:S04]  /*1590*/  HFMA2 R17, -RZ, RZ, 0, 0 ;  /* 0x00000000ff117431 */ /* 0x000fc800000001ff */
[----:B------:R-:W-:Y:S05]  /*15a0*/  RET.REL.NODEC R16 `(_Z11testNetworkP6NeuronPfS1_PiiS1_i) ;  /* 0xffffffe810947950 */ /* 0x000fea0003c3ffff */
.L_x_69:
        /* <DEDUP_REMOVED lines=13> */
.L_x_73:


//--------------------- .text._Z24fillRandomFloatBetween01Pfii --------------------------
	.section	.text._Z24fillRandomFloatBetween01Pfii,"ax",@progbits
	.align	128
        .global         _Z24fillRandomFloatBetween01Pfii
        .type           _Z24fillRandomFloatBetween01Pfii,@function
        .size           _Z24fillRandomFloatBetween01Pfii,(.L_x_76 - _Z24fillRandomFloatBetween01Pfii)
        .other          _Z24fillRandomFloatBetween01Pfii,@"STO_CUDA_ENTRY STV_DEFAULT"
_Z24fillRandomFloatBetween01Pfii:
.text._Z24fillRandomFloatBetween01Pfii:
[----:B------:R-:W-:Y:S01]  /*0000*/  LDC R1, c[0x0][0x37c] ;  /* 0x0000df00ff017b82 */ /* 0x000fe20000000800 */
[----:B------:R-:W0:Y:S01]  /*0010*/  S2R R5, SR_TID.X ;  /* 0x0000000000057919 */ /* 0x000e220000002100 */
[----:B------:R-:W0:Y:S01]  /*0020*/  LDCU UR4, c[0x0][0x360] ;  /* 0x00006c00ff0477ac */ /* 0x000e220008000800 */
[----:B------:R-:W0:Y:S01]  /*0030*/  S2R R0, SR_CTAID.X ;  /* 0x0000000000007919 */ /* 0x000e220000002500 */
[----:B------:R-:W1:Y:S01]  /*0040*/  LDCU UR5, c[0x0][0x388] ;  /* 0x00007100ff0577ac */ /* 0x000e620008000800 */
[----:B0-----:R-:W-:-:S05]  /*0050*/  IMAD R5, R0, UR4, R5 ;  /* 0x0000000400057c24 */ /* 0x001fca000f8e0205 */
[----:B-1----:R-:W-:-:S13]  /*0060*/  ISETP.GE.AND P0, PT, R5, UR5, PT ;  /* 0x0000000505007c0c */ /* 0x002fda000bf06270 */
[----:B------:R-:W-:Y:S05]  /*0070*/  @P0 EXIT ;  /* 0x000000000000094d */ /* 0x000fea0003800000 */
[----:B------:R-:W0:Y:S01]  /*0080*/  LDC R0, c[0x0][0x38c] ;  /* 0x0000e300ff007b82 */ /* 0x000e220000000800 */
[----:B------:R-:W1:Y:S01]  /*0090*/  LDCU.64 UR4, c[0x0][0x358] ;  /* 0x00006b00ff0477ac */ /* 0x000e620008000a00 */
[----:B0-----:R-:W-:-:S05]  /*00a0*/  IMAD R0, R5, R0, R0 ;  /* 0x0000000005007224 */ /* 0x001fca00078e0200 */
[----:B------:R-:W-:-:S04]  /*00b0*/  SHF.R.S32.HI R3, RZ, 0x10, R0 ;  /* 0x00000010ff037819 */ /* 0x000fc80000011400 */
[----:B------:R-:W-:-:S05]  /*00c0*/  LOP3.LUT R3, R0, R3, RZ, 0x3c, !PT ;  /* 0x0000000300037212 */ /* 0x000fca00078e3cff */
[C---:B------:R-:W-:Y:S01]  /*00d0*/  IMAD.SHL.U32 R0, R3.reuse, 0x8, RZ ;  /* 0x0000000803007824 */ /* 0x040fe200078e00ff */
[----:B------:R-:W-:-:S04]  /*00e0*/  LOP3.LUT R3, R3, 0x3d, RZ, 0x3c, !PT ;  /* 0x0000003d03037812 */ /* 0x000fc800078e3cff */
[----:B------:R-:W-:-:S05]  /*00f0*/  LOP3.LUT R0, R0, 0x1e8, RZ, 0x3c, !PT ;  /* 0x000001e800007812 */ /* 0x000fca00078e3cff */
[----:B------:R-:W-:Y:S02]  /*0100*/  IMAD.IADD R0, R3, 0x1, R0 ;  /* 0x0000000103007824 */ /* 0x000fe400078e0200 */
[----:B------:R-:W0:Y:S03]  /*0110*/  LDC.64 R2, c[0x0][0x380] ;  /* 0x0000e000ff027b82 */ /* 0x000e260000000a00 */
[----:B------:R-:W-:-:S04]  /*0120*/  SHF.R.S32.HI R7, RZ, 0x4, R0 ;  /* 0x00000004ff077819 */ /* 0x000fc80000011400 */
[----:B------:R-:W-:-:S05]  /*0130*/  LOP3.LUT R7, R7, R0, RZ, 0x3c, !PT ;  /* 0x0000000007077212 */ /* 0x000fca00078e3cff */
[----:B------:R-:W-:-:S05]  /*0140*/  IMAD R7, R7, 0x27d4eb2d, RZ ;  /* 0x27d4eb2d07077824 */ /* 0x000fca00078e02ff */
[----:B------:R-:W-:-:S04]  /*0150*/  SHF.R.S32.HI R0, RZ, 0xf, R7 ;  /* 0x0000000fff007819 */ /* 0x000fc80000011407 */
[----:B------:R-:W-:Y:S01]  /*0160*/  LOP3.LUT R0, R0, 0x7fffffff, R7, 0x48, !PT ;  /* 0x7fffffff00007812 */ /* 0x000fe200078e4807 */
[----:B0-----:R-:W-:-:S03]  /*0170*/  IMAD.WIDE R2, R5, 0x4, R2 ;  /* 0x0000000405027825 */ /* 0x001fc600078e0202 */
[----:B------:R-:W-:-:S05]  /*0180*/  I2FP.F32.U32 R0, R0 ;  /* 0x0000000000007245 */ /* 0x000fca0000201000 */
[----:B------:R-:W-:-:S05]  /*0190*/  FMUL R5, R0, 4.6566128730773925781e-10 ;  /* 0x3000000000057820 */ /* 0x000fca0000400000 */
[----:B-1----:R-:W-:Y:S01]  /*01a0*/  STG.E desc[UR4][R2.64], R5 ;  /* 0x0000000502007986 */ /* 0x002fe2000c101904 */
[----:B------:R-:W-:Y:S05]  /*01b0*/  EXIT ;  /* 0x000000000000794d */ /* 0x000fea0003800000 */
.L_x_70:
        /* <DEDUP_REMOVED lines=12> */
.L_x_76:


//--------------------- .text._Z11initNeuronsP6Neuroni --------------------------
	.section	.text._Z11initNeuronsP6Neuroni,"ax",@progbits
	.align	128
        .global         _Z11initNeuronsP6Neuroni
        .type           _Z11initNeuronsP6Neuroni,@function
        .size           _Z11initNeuronsP6Neuroni,(.L_x_77 - _Z11initNeuronsP6Neuroni)
        .other          _Z11initNeuronsP6Neuroni,@"STO_CUDA_ENTRY STV_DEFAULT"
_Z11initNeuronsP6Neuroni:
.text._Z11initNeuronsP6Neuroni:
        /* <DEDUP_REMOVED lines=8> */
[----:B------:R-:W0:Y:S01]  /*0080*/  LDC.64 R2, c[0x0][0x380] ;  /* 0x0000e000ff027b82 */ /* 0x000e220000000a00 */
[----:B------:R-:W1:Y:S01]  /*0090*/  LDCU.64 UR4, c[0x0][0x358] ;  /* 0x00006b00ff0477ac */ /* 0x000e620008000a00 */
[----:B0-----:R-:W-:-:S05]  /*00a0*/  IMAD.WIDE R2, R5, 0xc, R2 ;  /* 0x0000000c05027825 */ /* 0x001fca00078e0202 */
[----:B-1----:R-:W-:Y:S04]  /*00b0*/  STG.E desc[UR4][R2.64], RZ ;  /* 0x000000ff02007986 */ /* 0x002fe8000c101904 */
[----:B------:R-:W-:Y:S04]  /*00c0*/  STG.E desc[UR4][R2.64+0x4], RZ ;  /* 0x000004ff02007986 */ /* 0x000fe8000c101904 */
[----:B------:R-:W-:Y:S01]  /*00d0*/  STG.E desc[UR4][R2.64+0x8], RZ ;  /* 0x000008ff02007986 */ /* 0x000fe2000c101904 */
[----:B------:R-:W-:Y:S05]  /*00e0*/  EXIT ;  /* 0x000000000000794d */ /* 0x000fea0003800000 */
.L_x_71:
        /* <DEDUP_REMOVED lines=9> */
.L_x_77:


//--------------------- .nv.shared.reserved.0     --------------------------
	.section	.nv.shared.reserved.0,"aw",@nobits
	.weak		__nv_reservedSMEM_offset_0_alias
	.size		__nv_reservedSMEM_offset_0_alias, 0, 64
	.other		__nv_reservedSMEM_offset_0_alias,@"STO_CUDA_RESERVED_SHARED STV_DEFAULT"
__nv_reservedSMEM_offset_0_alias:
	.zero		0
	.zero		64


//--------------------- .nv.constant0._Z12trainNetworkP6NeuronPfPiiS1_S1_if --------------------------
	.section	.nv.constant0._Z12trainNetworkP6NeuronPfPiiS1_S1_if,"a",@progbits
	.sectionflags	@""
	.align	4
.nv.constant0._Z12trainNetworkP6NeuronPfPiiS1_S1_if:
	.zero		952


//--------------------- .nv.constant0._Z11testNetworkP6NeuronPfS1_PiiS1_i --------------------------
	.section	.nv.constant0._Z11testNetworkP6NeuronPfS1_PiiS1_i,"a",@progbits
	.sectionflags	@""
	.align	4
.nv.constant0._Z11testNetworkP6NeuronPfS1_PiiS1_i:
	.zero		948


//--------------------- .nv.constant0._Z24fillRandomFloatBetween01Pfii --------------------------
	.section	.nv.constant0._Z24fillRandomFloatBetween01Pfii,"a",@progbits
	.sectionflags	@""
	.align	4
.nv.constant0._Z24fillRandomFloatBetween01Pfii:
	.zero		912


//--------------------- .nv.constant0._Z11initNeuronsP6Neuroni --------------------------
	.section	.nv.constant0._Z11initNeuronsP6Neuroni,"a",@progbits
	.sectionflags	@""
	.align	4
.nv.constant0._Z11initNeuronsP6Neuroni:
	.zero		908


//--------------------- SYMBOLS --------------------------

	.type		.nv.reservedSmem.offset0,@object
	.size		.nv.reservedSmem.offset0,0x4
